// auto-generated by cutlass_sweep.gemm — config: {"arch": "sm_90", "cluster_m": 2, "cluster_n": 1, "dtype": "fp16", "stages": 5, "tile_k": 32, "tile_m": 128, "tile_n": 256}
#include "cutlass/cutlass.h"
#include "cutlass/gemm/collective/collective_builder.hpp"
#include "cutlass/gemm/device/gemm_universal_adapter.h"
#include "cutlass/gemm/kernel/gemm_universal.hpp"
#include "cutlass/epilogue/collective/collective_builder.hpp"

using ElemA = cutlass::half_t;
using ElemB = cutlass::half_t;
using ElemCD = cutlass::half_t;
using Acc  = float;
using TileShape    = cute::Shape<cute::_128, cute::_256, cute::_32>;
using ClusterShape = cute::Shape<cute::_2, cute::_1, cute::_1>;

using CollectiveEpilogue = typename cutlass::epilogue::collective::CollectiveBuilder<
    cutlass::arch::Sm90, cutlass::arch::OpClassTensorOp,
    TileShape, ClusterShape,
    cutlass::epilogue::collective::EpilogueTileAuto,
    Acc, Acc,
    ElemCD, cutlass::layout::RowMajor, 128 / cutlass::sizeof_bits<ElemCD>::value,
    ElemCD, cutlass::layout::RowMajor, 128 / cutlass::sizeof_bits<ElemCD>::value,
    cutlass::epilogue::collective::EpilogueScheduleAuto
  >::CollectiveOp;

using CollectiveMainloop = typename cutlass::gemm::collective::CollectiveBuilder<
    cutlass::arch::Sm90, cutlass::arch::OpClassTensorOp,
    ElemA, cutlass::layout::RowMajor, 128 / cutlass::sizeof_bits<ElemA>::value,
    ElemB, cutlass::layout::ColumnMajor, 128 / cutlass::sizeof_bits<ElemB>::value,
    Acc,
    TileShape, ClusterShape,
    cutlass::gemm::collective::StageCount<5>,
    cutlass::gemm::collective::KernelScheduleAuto
  >::CollectiveOp;

using GemmKernel = cutlass::gemm::kernel::GemmUniversal<
    cute::Shape<int,int,int,int>,
    CollectiveMainloop,
    CollectiveEpilogue
>;
using Gemm = cutlass::gemm::device::GemmUniversalAdapter<GemmKernel>;

// Force the device kernel symbol into the cubin without needing a host main.
auto* _anchor = &cutlass::device_kernel<GemmKernel>;


// ===== COMPILED SASS (sm_90a) =====

	.target	sm_90a

	.elftype	@"ET_EXEC"


//--------------------- .note.nv.tkinfo           --------------------------
	.section	.note.nv.tkinfo,"",@"SHT_NOTE"
	.sectionflags	@"SHF_NOTE_NV_TKINFO"
	.tkinfo
        /*0018*/ 	.word	0x00000002
        /*0030*/ 	.string	""
        /*0030*/ 	.string	"ptxas"
        /*0030*/ 	.string	"Cuda compilation tools, release 13.0, V13.0.88"
        /*0030*/ 	.string	"Build cuda_13.0.r13.0/compiler.36424714_0"
        /*0030*/ 	.string	"-arch sm_90a -m 64 "



//--------------------- .note.nv.cuinfo           --------------------------
	.section	.note.nv.cuinfo,"",@"SHT_NOTE"
	.sectionflags	@"SHF_NOTE_NV_CUINFO"
        /*0018*/ 	.short	0x0002
        /*001a*/ 	.short	0x005a
        /*001c*/ 	.short	0x0082
	.zero		2


//--------------------- .nv.info                  --------------------------
	.section	.nv.info,"",@"SHT_CUDA_INFO"
	.align	4


	//----- nvinfo : EIATTR_REGCOUNT
	.align		4
        /*0000*/ 	.byte	0x04, 0x2f
        /*0002*/ 	.short	(.L_15 - .L_14)
	.align		4
.L_14:
        /*0004*/ 	.word	index@(_ZN7cutlass13device_kernelINS_4gemm6kernel13GemmUniversalIN4cute5tupleIJiiiiEEENS1_10collective13CollectiveMmaINS1_34MainloopSm90TmaGmmaWarpSpecializedILi5ENS5_IJNS4_1CILi2EEENSA_ILi1EEESC_EEENS1_35KernelTmaWarpSpecializedCooperativeEEENS5_IJNSA_ILi128EEENSA_ILi256EEENSA_ILi32EEEEEENS_6half_tENS5_IJlSC_lEEESK_SL_NS4_8TiledMMAINS4_8MMA_AtomIJNS4_4SM904GMMA26MMA_64x256x16_F32F16F16_SSILNSP_5MajorE0ELSR_0ELNSP_7ScaleInE1ELSS_1EEEEEENS4_6LayoutISD_NS5_IJSC_NSA_ILi0EEESW_EEEEENS5_IJNS4_10UnderscoreESZ_SZ_EEEEENS4_13SM90_TMA_LOADENS4_14ComposedLayoutINS4_7SwizzleILi2ELi4ELi3EEENS4_18smem_ptr_flag_bitsILi16EEENSV_INS5_IJNSA_ILi8EEESI_EEENS5_IJSI_SC_EEEEEEEvNS4_8identityENS4_23SM90_TMA_LOAD_MULTICASTES1C_vS1D_EENS_8epilogue10collective6detail29Sm90TmaWarpSpecializedAdapterINS1H_15DefaultEpilogueISK_SL_SL_NS1G_6thread17LinearCombinationISK_Li1EffLNS1L_9ScaleType4KindE0ELNS_15FloatRoundStyleE2ESK_EENS1_15EpilogueDefaultEEEEEvvEEEEvNT_6ParamsE)
        /*0008*/ 	.word	0x000000a8


	//----- nvinfo : EIATTR_FRAME_SIZE
	.align		4
.L_15:
        /*000c*/ 	.byte	0x04, 0x11
        /*000e*/ 	.short	(.L_17 - .L_16)
	.align		4
.L_16:
        /*0010*/ 	.word	index@(_ZN7cutlass13device_kernelINS_4gemm6kernel13GemmUniversalIN4cute5tupleIJiiiiEEENS1_10collective13CollectiveMmaINS1_34MainloopSm90TmaGmmaWarpSpecializedILi5ENS5_IJNS4_1CILi2EEENSA_ILi1EEESC_EEENS1_35KernelTmaWarpSpecializedCooperativeEEENS5_IJNSA_ILi128EEENSA_ILi256EEENSA_ILi32EEEEEENS_6half_tENS5_IJlSC_lEEESK_SL_NS4_8TiledMMAINS4_8MMA_AtomIJNS4_4SM904GMMA26MMA_64x256x16_F32F16F16_SSILNSP_5MajorE0ELSR_0ELNSP_7ScaleInE1ELSS_1EEEEEENS4_6LayoutISD_NS5_IJSC_NSA_ILi0EEESW_EEEEENS5_IJNS4_10UnderscoreESZ_SZ_EEEEENS4_13SM90_TMA_LOADENS4_14ComposedLayoutINS4_7SwizzleILi2ELi4ELi3EEENS4_18smem_ptr_flag_bitsILi16EEENSV_INS5_IJNSA_ILi8EEESI_EEENS5_IJSI_SC_EEEEEEEvNS4_8identityENS4_23SM90_TMA_LOAD_MULTICASTES1C_vS1D_EENS_8epilogue10collective6detail29Sm90TmaWarpSpecializedAdapterINS1H_15DefaultEpilogueISK_SL_SL_NS1G_6thread17LinearCombinationISK_Li1EffLNS1L_9ScaleType4KindE0ELNS_15FloatRoundStyleE2ESK_EENS1_15EpilogueDefaultEEEEEvvEEEEvNT_6ParamsE)
        /*0014*/ 	.word	0x00000000


	//----- nvinfo : EIATTR_MIN_STACK_SIZE
	.align		4
.L_17:
        /*0018*/ 	.byte	0x04, 0x12
        /*001a*/ 	.short	(.L_19 - .L_18)
	.align		4
.L_18:
        /*001c*/ 	.word	index@(_ZN7cutlass13device_kernelINS_4gemm6kernel13GemmUniversalIN4cute5tupleIJiiiiEEENS1_10collective13CollectiveMmaINS1_34MainloopSm90TmaGmmaWarpSpecializedILi5ENS5_IJNS4_1CILi2EEENSA_ILi1EEESC_EEENS1_35KernelTmaWarpSpecializedCooperativeEEENS5_IJNSA_ILi128EEENSA_ILi256EEENSA_ILi32EEEEEENS_6half_tENS5_IJlSC_lEEESK_SL_NS4_8TiledMMAINS4_8MMA_AtomIJNS4_4SM904GMMA26MMA_64x256x16_F32F16F16_SSILNSP_5MajorE0ELSR_0ELNSP_7ScaleInE1ELSS_1EEEEEENS4_6LayoutISD_NS5_IJSC_NSA_ILi0EEESW_EEEEENS5_IJNS4_10UnderscoreESZ_SZ_EEEEENS4_13SM90_TMA_LOADENS4_14ComposedLayoutINS4_7SwizzleILi2ELi4ELi3EEENS4_18smem_ptr_flag_bitsILi16EEENSV_INS5_IJNSA_ILi8EEESI_EEENS5_IJSI_SC_EEEEEEEvNS4_8identityENS4_23SM90_TMA_LOAD_MULTICASTES1C_vS1D_EENS_8epilogue10collective6detail29Sm90TmaWarpSpecializedAdapterINS1H_15DefaultEpilogueISK_SL_SL_NS1G_6thread17LinearCombinationISK_Li1EffLNS1L_9ScaleType4KindE0ELNS_15FloatRoundStyleE2ESK_EENS1_15EpilogueDefaultEEEEEvvEEEEvNT_6ParamsE)
        /*0020*/ 	.word	0x00000000
.L_19:


//--------------------- .nv.compat                --------------------------
	.section	.nv.compat,"",@"SHT_CUDA_COMPAT_INFO"
	.align	4
        /*0000*/ 	.byte	0x02, 0x09, 0x01, 0x00, 0x02, 0x02, 0x04, 0x00, 0x02, 0x05, 0x05, 0x00, 0x03, 0x07, 0x01, 0x01
        /*0010*/ 	.byte	0x02, 0x03, 0x01, 0x00, 0x02, 0x06, 0x01, 0x00, 0x04, 0x0b, 0x08, 0x00, 0x00, 0x00, 0x00, 0x00
        /*0020*/ 	.byte	0x00, 0x00, 0x00, 0x00


//--------------------- .nv.info._ZN7cutlass13device_kernelINS_4gemm6kernel13GemmUniversalIN4cute5tupleIJiiiiEEENS1_10collective13CollectiveMmaINS1_34MainloopSm90TmaGmmaWarpSpecializedILi5ENS5_IJNS4_1CILi2EEENSA_ILi1EEESC_EEENS1_35KernelTmaWarpSpecializedCooperativeEEENS5_IJNSA_ILi128EEENSA_ILi256EEENSA_ILi32EEEEEENS_6half_tENS5_IJlSC_lEEESK_SL_NS4_8TiledMMAINS4_8MMA_AtomIJNS4_4SM904GMMA26MMA_64x256x16_F32F16F16_SSILNSP_5MajorE0ELSR_0ELNSP_7ScaleInE1ELSS_1EEEEEENS4_6LayoutISD_NS5_IJSC_NSA_ILi0EEESW_EEEEENS5_IJNS4_10UnderscoreESZ_SZ_EEEEENS4_13SM90_TMA_LOADENS4_14ComposedLayoutINS4_7SwizzleILi2ELi4ELi3EEENS4_18smem_ptr_flag_bitsILi16EEENSV_INS5_IJNSA_ILi8EEESI_EEENS5_IJSI_SC_EEEEEEEvNS4_8identityENS4_23SM90_TMA_LOAD_MULTICASTES1C_vS1D_EENS_8epilogue10collective6detail29Sm90TmaWarpSpecializedAdapterINS1H_15DefaultEpilogueISK_SL_SL_NS1G_6thread17LinearCombinationISK_Li1EffLNS1L_9ScaleType4KindE0ELNS_15FloatRoundStyleE2ESK_EENS1_15EpilogueDefaultEEEEEvvEEEEvNT_6ParamsE --------------------------
	.section	.nv.info._ZN7cutlass13device_kernelINS_4gemm6kernel13GemmUniversalIN4cute5tupleIJiiiiEEENS1_10collective13CollectiveMmaINS1_34MainloopSm90TmaGmmaWarpSpecializedILi5ENS5_IJNS4_1CILi2EEENSA_ILi1EEESC_EEENS1_35KernelTmaWarpSpecializedCooperativeEEENS5_IJNSA_ILi128EEENSA_ILi256EEENSA_ILi32EEEEEENS_6half_tENS5_IJlSC_lEEESK_SL_NS4_8TiledMMAINS4_8MMA_AtomIJNS4_4SM904GMMA26MMA_64x256x16_F32F16F16_SSILNSP_5MajorE0ELSR_0ELNSP_7ScaleInE1ELSS_1EEEEEENS4_6LayoutISD_NS5_IJSC_NSA_ILi0EEESW_EEEEENS5_IJNS4_10UnderscoreESZ_SZ_EEEEENS4_13SM90_TMA_LOADENS4_14ComposedLayoutINS4_7SwizzleILi2ELi4ELi3EEENS4_18smem_ptr_flag_bitsILi16EEENSV_INS5_IJNSA_ILi8EEESI_EEENS5_IJSI_SC_EEEEEEEvNS4_8identityENS4_23SM90_TMA_LOAD_MULTICASTES1C_vS1D_EENS_8epilogue10collective6detail29Sm90TmaWarpSpecializedAdapterINS1H_15DefaultEpilogueISK_SL_SL_NS1G_6thread17LinearCombinationISK_Li1EffLNS1L_9ScaleType4KindE0ELNS_15FloatRoundStyleE2ESK_EENS1_15EpilogueDefaultEEEEEvvEEEEvNT_6ParamsE,"",@"SHT_CUDA_INFO"
	.sectionflags	@""
	.align	4


	//----- nvinfo : EIATTR_CUDA_API_VERSION
	.align		4
        /*0000*/ 	.byte	0x04, 0x37
        /*0002*/ 	.short	(.L_21 - .L_20)
.L_20:
        /*0004*/ 	.word	0x00000082


	//----- nvinfo : EIATTR_KPARAM_INFO
	.align		4
.L_21:
        /*0008*/ 	.byte	0x04, 0x17
        /*000a*/ 	.short	(.L_23 - .L_22)
.L_22:
        /*000c*/ 	.word	0x00000000
        /*0010*/ 	.short	0x0000
        /*0012*/ 	.short	0x0070
        /*0014*/ 	.byte	0x00, 0xf0, 0x01, 0x10


	//----- nvinfo : EIATTR_SPARSE_MMA_MASK
	.align		4
.L_23:
        /*0018*/ 	.byte	0x03, 0x50
        /*001a*/ 	.short	0x0000


	//----- nvinfo : EIATTR_MAXREG_COUNT
	.align		4
        /*001c*/ 	.byte	0x03, 0x1b
        /*001e*/ 	.short	0x00a8


	//----- nvinfo : EIATTR_NUM_BARRIERS
	.align		4
        /*0020*/ 	.byte	0x02, 0x4c
        /*0022*/ 	.byte	0x01
	.zero		1


	//----- nvinfo : EIATTR_EXTERNS
	.align		4
        /*0024*/ 	.byte	0x04, 0x0f
        /*0026*/ 	.short	(.L_25 - .L_24)


	//   ....[0]....
	.align		4
.L_24:
        /*0028*/ 	.word	index@(__assertfail)


	//----- nvinfo : EIATTR_MERCURY_ISA_VERSION
	.align		4
.L_25:
        /*002c*/ 	.byte	0x03, 0x5f
        /*002e*/ 	.short	0x0101


	//----- nvinfo : EIATTR_INT_WARP_WIDE_INSTR_OFFSETS
	.align		4
        /*0030*/ 	.byte	0x04, 0x31
        /*0032*/ 	.short	(.L_27 - .L_26)


	//   ....[0]....
.L_26:
        /*0034*/ 	.word	0x000004a0


	//   ....[1]....
        /*0038*/ 	.word	0x000004d0


	//   ....[2]....
        /*003c*/ 	.word	0x00000690


	//----- nvinfo : EIATTR_COOP_GROUP_MASK_REGIDS
	.align		4
.L_27:
        /*0040*/ 	.byte	0x04, 0x29
        /*0042*/ 	.short	(.L_29 - .L_28)


	//   ....[0]....
.L_28:
        /*0044*/ 	.word	0xffffffff


	//   ....[1]....
        /*0048*/ 	.word	0xffffffff


	//   ....[2]....
        /*004c*/ 	.word	0xffffffff


	//   ....[3]....
        /*0050*/ 	.word	0xffffffff


	//   ....[4]....
        /*0054*/ 	.word	0xffffffff


	//   ....[5]....
        /*0058*/ 	.word	0xffffffff


	//----- nvinfo : EIATTR_COOP_GROUP_INSTR_OFFSETS
	.align		4
.L_29:
        /*005c*/ 	.byte	0x04, 0x28
        /*005e*/ 	.short	(.L_31 - .L_30)


	//   ....[0]....
.L_30:
        /*0060*/ 	.word	0x00000060


	//   ....[1]....
        /*0064*/ 	.word	0x00000070


	//   ....[2]....
        /*0068*/ 	.word	0x00000130


	//   ....[3]....
        /*006c*/ 	.word	0x000002f0


	//   ....[4]....
        /*0070*/ 	.word	0x00000810


	//   ....[5]....
        /*0074*/ 	.word	0x00001260


	//----- nvinfo : EIATTR_REG_RECONFIG
	.align		4
.L_31:
        /*0078*/ 	.byte	0x01, 0x54
	.zero		2


	//----- nvinfo : EIATTR_SYSCALL_OFFSETS
	.align		4
        /*007c*/ 	.byte	0x04, 0x46
        /*007e*/ 	.short	(.L_33 - .L_32)


	//   ....[0]....
.L_32:
        /*0080*/ 	.word	0x00001420


	//----- nvinfo : EIATTR_MBARRIER_INSTR_OFFSETS
	.align		4
.L_33:
        /*0084*/ 	.byte	0x04, 0x39
        /*0086*/ 	.short	(.L_35 - .L_34)


	//   ....[0]....
.L_34:
        /*0088*/ 	.word	0x00000230
        /*008c*/ 	.word	0x000000ff
        /*0090*/ 	.word	0x00000000
        /*0094*/ 	.short	0x0100
        /*0096*/ 	.byte	0x08
	.zero		1


	//   ....[1]....
        /*0098*/ 	.word	0x00000240
        /*009c*/ 	.word	0x000000ff
        /*00a0*/ 	.word	0x00000028
        /*00a4*/ 	.short	0x0100
        /*00a6*/ 	.byte	0x08
	.zero		1


	//   ....[2]....
        /*00a8*/ 	.word	0x00000250
        /*00ac*/ 	.word	0x000000ff
        /*00b0*/ 	.word	0x00000008
        /*00b4*/ 	.short	0x0100
        /*00b6*/ 	.byte	0x08
	.zero		1


	//   ....[3]....
        /*00b8*/ 	.word	0x00000260
        /*00bc*/ 	.word	0x000000ff
        /*00c0*/ 	.word	0x00000030
        /*00c4*/ 	.short	0x0100
        /*00c6*/ 	.byte	0x08
	.zero		1


	//   ....[4]....
        /*00c8*/ 	.word	0x00000270
        /*00cc*/ 	.word	0x000000ff
        /*00d0*/ 	.word	0x00000010
        /*00d4*/ 	.short	0x0100
        /*00d6*/ 	.byte	0x08
	.zero		1


	//   ....[5]....
        /*00d8*/ 	.word	0x00000280
        /*00dc*/ 	.word	0x000000ff
        /*00e0*/ 	.word	0x00000038
        /*00e4*/ 	.short	0x0100
        /*00e6*/ 	.byte	0x08
	.zero		1


	//   ....[6]....
        /*00e8*/ 	.word	0x00000290
        /*00ec*/ 	.word	0x000000ff
        /*00f0*/ 	.word	0x00000018
        /*00f4*/ 	.short	0x0100
        /*00f6*/ 	.byte	0x08
	.zero		1


	//   ....[7]....
        /*00f8*/ 	.word	0x000002a0
        /*00fc*/ 	.word	0x000000ff
        /*0100*/ 	.word	0x00000040
        /*0104*/ 	.short	0x0100
        /*0106*/ 	.byte	0x08
	.zero		1


	//   ....[8]....
        /*0108*/ 	.word	0x000002b0
        /*010c*/ 	.word	0x000000ff
        /*0110*/ 	.word	0x00000020
        /*0114*/ 	.short	0x0100
        /*0116*/ 	.byte	0x08
	.zero		1


	//   ....[9]....
        /*0118*/ 	.word	0x000002c0
        /*011c*/ 	.word	0x000000ff
        /*0120*/ 	.word	0x00000048
        /*0124*/ 	.short	0x0100
        /*0126*/ 	.byte	0x08
	.zero		1


	//   ....[10]....
        /*0128*/ 	.word	0x00000710
        /*012c*/ 	.word	0x000000ff
        /*0130*/ 	.word	0x00000060
        /*0134*/ 	.short	0x0100
        /*0136*/ 	.byte	0x06
	.zero		1


	//   ....[11]....
        /*0138*/ 	.word	0x000007a0
        /*013c*/ 	.word	0x000000ff
        /*0140*/ 	.word	0x00000068
        /*0144*/ 	.short	0x0100
        /*0146*/ 	.byte	0x06
	.zero		1


	//   ....[12]....
        /*0148*/ 	.word	0x000014e0
        /*014c*/ 	.word	0x00000003
        /*0150*/ 	.word	0x00000000
        /*0154*/ 	.short	0x010a
        /*0156*/ 	.byte	0x3f
	.zero		1


	//   ....[13]....
        /*0158*/ 	.word	0x00001520
        /*015c*/ 	.word	0x00000003
        /*0160*/ 	.word	0x00000000
        /*0164*/ 	.short	0x010a
        /*0166*/ 	.byte	0x3f
	.zero		1


	//   ....[14]....
        /*0168*/ 	.word	0x00001800
        /*016c*/ 	.word	0x00000005
        /*0170*/ 	.word	0x00000000
        /*0174*/ 	.short	0x010a
        /*0176*/ 	.byte	0x3f
	.zero		1


	//   ....[15]....
        /*0178*/ 	.word	0x00001840
        /*017c*/ 	.word	0x00000005
        /*0180*/ 	.word	0x00000000
        /*0184*/ 	.short	0x010a
        /*0186*/ 	.byte	0x3f
	.zero		1


	//   ....[16]....
        /*0188*/ 	.word	0x000019b0
        /*018c*/ 	.word	0x00000005
        /*0190*/ 	.word	0x00000000
        /*0194*/ 	.short	0x0101
        /*0196*/ 	.byte	0x3f
	.zero		1


	//   ....[17]....
        /*0198*/ 	.word	0x00001bd0
        /*019c*/ 	.word	0x00000003
        /*01a0*/ 	.word	0x00000000
        /*01a4*/ 	.short	0x0101
        /*01a6*/ 	.byte	0x3f
	.zero		1


	//   ....[18]....
        /*01a8*/ 	.word	0x0000a9b0
        /*01ac*/ 	.word	0x00000017
        /*01b0*/ 	.word	0x00000028
        /*01b4*/ 	.short	0x010a
        /*01b6*/ 	.byte	0x3f
	.zero		1


	//   ....[19]....
        /*01b8*/ 	.word	0x0000ad20
        /*01bc*/ 	.word	0x00000003
        /*01c0*/ 	.word	0x00000068
        /*01c4*/ 	.short	0x0101
        /*01c6*/ 	.byte	0x3f
	.zero		1


	//   ....[20]....
        /*01c8*/ 	.word	0x0000b480
        /*01cc*/ 	.word	0x00000007
        /*01d0*/ 	.word	0x00000000
        /*01d4*/ 	.short	0x010a
        /*01d6*/ 	.byte	0x3f
	.zero		1


	//   ....[21]....
        /*01d8*/ 	.word	0x0000b500
        /*01dc*/ 	.word	0x00000008
        /*01e0*/ 	.word	0x00000000
        /*01e4*/ 	.short	0x010a
        /*01e6*/ 	.byte	0x3f
	.zero		1


	//   ....[22]....
        /*01e8*/ 	.word	0x0000b590
        /*01ec*/ 	.word	0x00000009
        /*01f0*/ 	.word	0x00000000
        /*01f4*/ 	.short	0x010a
        /*01f6*/ 	.byte	0x3f
	.zero		1


	//   ....[23]....
        /*01f8*/ 	.word	0x0000b620
        /*01fc*/ 	.word	0x00000006
        /*0200*/ 	.word	0x00000000
        /*0204*/ 	.short	0x010a
        /*0206*/ 	.byte	0x3f
	.zero		1


	//   ....[24]....
        /*0208*/ 	.word	0x0000b6b0
        /*020c*/ 	.word	0x00000003
        /*0210*/ 	.word	0x00000000
        /*0214*/ 	.short	0x010a
        /*0216*/ 	.byte	0x3f
	.zero		1


	//   ....[25]....
        /*0218*/ 	.word	0x0000b710
        /*021c*/ 	.word	0x00000003
        /*0220*/ 	.word	0x00000000
        /*0224*/ 	.short	0x010a
        /*0226*/ 	.byte	0x3f
	.zero		1


	//   ....[26]....
        /*0228*/ 	.word	0x0000b760
        /*022c*/ 	.word	0x00000005
        /*0230*/ 	.word	0x00000000
        /*0234*/ 	.short	0x010a
        /*0236*/ 	.byte	0x3f
	.zero		1


	//   ....[27]....
        /*0238*/ 	.word	0x0000b830
        /*023c*/ 	.word	0x00000017
        /*0240*/ 	.word	0x00000028
        /*0244*/ 	.short	0x010a
        /*0246*/ 	.byte	0x3f
	.zero		1


	//   ....[28]....
        /*0248*/ 	.word	0x0000b900
        /*024c*/ 	.word	0x00000007
        /*0250*/ 	.word	0x00000000
        /*0254*/ 	.short	0x010a
        /*0256*/ 	.byte	0x3f
	.zero		1


	//   ....[29]....
        /*0258*/ 	.word	0x0000b950
        /*025c*/ 	.word	0x00000008
        /*0260*/ 	.word	0x00000000
        /*0264*/ 	.short	0x010a
        /*0266*/ 	.byte	0x3f
	.zero		1


	//   ....[30]....
        /*0268*/ 	.word	0x0000b9a0
        /*026c*/ 	.word	0x00000009
        /*0270*/ 	.word	0x00000000
        /*0274*/ 	.short	0x010a
        /*0276*/ 	.byte	0x3f
	.zero		1


	//   ....[31]....
        /*0278*/ 	.word	0x0000b9f0
        /*027c*/ 	.word	0x00000006
        /*0280*/ 	.word	0x00000000
        /*0284*/ 	.short	0x010a
        /*0286*/ 	.byte	0x3f
	.zero		1


	//----- nvinfo : EIATTR_NUM_MBARRIERS
	.align		4
.L_35:
        /*0288*/ 	.byte	0x03, 0x38
        /*028a*/ 	.short	0x000c


	//----- nvinfo : EIATTR_EXIT_INSTR_OFFSETS
	.align		4
        /*028c*/ 	.byte	0x04, 0x1c
        /*028e*/ 	.short	(.L_37 - .L_36)


	//   ....[0]....
.L_36:
        /*0290*/ 	.word	0x00000970


	//   ....[1]....
        /*0294*/ 	.word	0x00001190


	//   ....[2]....
        /*0298*/ 	.word	0x0000a0d0


	//   ....[3]....
        /*029c*/ 	.word	0x0000a630


	//   ....[4]....
        /*02a0*/ 	.word	0x0000b700


	//----- nvinfo : EIATTR_MAX_THREADS
	.align		4
.L_37:
        /*02a4*/ 	.byte	0x04, 0x05
        /*02a6*/ 	.short	(.L_39 - .L_38)
.L_38:
        /*02a8*/ 	.word	0x00000180
        /*02ac*/ 	.word	0x00000001
        /*02b0*/ 	.word	0x00000001


	//----- nvinfo : EIATTR_CRS_STACK_SIZE
	.align		4
.L_39:
        /*02b4*/ 	.byte	0x04, 0x1e
        /*02b6*/ 	.short	(.L_41 - .L_40)
.L_40:
        /*02b8*/ 	.word	0x00000000


	//----- nvinfo : EIATTR_CBANK_PARAM_SIZE
	.align		4
.L_41:
        /*02bc*/ 	.byte	0x03, 0x19
        /*02be*/ 	.short	0x0470


	//----- nvinfo : EIATTR_PARAM_CBANK
	.align		4
        /*02c0*/ 	.byte	0x04, 0x0a
        /*02c2*/ 	.short	(.L_43 - .L_42)
	.align		4
.L_42:
        /*02c4*/ 	.word	index@(.nv.constant0._ZN7cutlass13device_kernelINS_4gemm6kernel13GemmUniversalIN4cute5tupleIJiiiiEEENS1_10collective13CollectiveMmaINS1_34MainloopSm90TmaGmmaWarpSpecializedILi5ENS5_IJNS4_1CILi2EEENSA_ILi1EEESC_EEENS1_35KernelTmaWarpSpecializedCooperativeEEENS5_IJNSA_ILi128EEENSA_ILi256EEENSA_ILi32EEEEEENS_6half_tENS5_IJlSC_lEEESK_SL_NS4_8TiledMMAINS4_8MMA_AtomIJNS4_4SM904GMMA26MMA_64x256x16_F32F16F16_SSILNSP_5MajorE0ELSR_0ELNSP_7ScaleInE1ELSS_1EEEEEENS4_6LayoutISD_NS5_IJSC_NSA_ILi0EEESW_EEEEENS5_IJNS4_10UnderscoreESZ_SZ_EEEEENS4_13SM90_TMA_LOADENS4_14ComposedLayoutINS4_7SwizzleILi2ELi4ELi3EEENS4_18smem_ptr_flag_bitsILi16EEENSV_INS5_IJNSA_ILi8EEESI_EEENS5_IJSI_SC_EEEEEEEvNS4_8identityENS4_23SM90_TMA_LOAD_MULTICASTES1C_vS1D_EENS_8epilogue10collective6detail29Sm90TmaWarpSpecializedAdapterINS1H_15DefaultEpilogueISK_SL_SL_NS1G_6thread17LinearCombinationISK_Li1EffLNS1L_9ScaleType4KindE0ELNS_15FloatRoundStyleE2ESK_EENS1_15EpilogueDefaultEEEEEvvEEEEvNT_6ParamsE)
        /*02c8*/ 	.short	0x0210
        /*02ca*/ 	.short	0x0470


	//----- nvinfo : EIATTR_SW_WAR
	.align		4
.L_43:
        /*02cc*/ 	.byte	0x04, 0x36
        /*02ce*/ 	.short	(.L_45 - .L_44)
.L_44:
        /*02d0*/ 	.word	0x00000008
.L_45:


//--------------------- .nv.callgraph             --------------------------
	.section	.nv.callgraph,"",@"SHT_CUDA_CALLGRAPH"
	.align	4
	.sectionentsize	8
	.align		4
        /*0000*/ 	.word	0x00000000
	.align		4
        /*0004*/ 	.word	0xffffffff
	.align		4
        /*0008*/ 	.word	index@(_ZN7cutlass13device_kernelINS_4gemm6kernel13GemmUniversalIN4cute5tupleIJiiiiEEENS1_10collective13CollectiveMmaINS1_34MainloopSm90TmaGmmaWarpSpecializedILi5ENS5_IJNS4_1CILi2EEENSA_ILi1EEESC_EEENS1_35KernelTmaWarpSpecializedCooperativeEEENS5_IJNSA_ILi128EEENSA_ILi256EEENSA_ILi32EEEEEENS_6half_tENS5_IJlSC_lEEESK_SL_NS4_8TiledMMAINS4_8MMA_AtomIJNS4_4SM904GMMA26MMA_64x256x16_F32F16F16_SSILNSP_5MajorE0ELSR_0ELNSP_7ScaleInE1ELSS_1EEEEEENS4_6LayoutISD_NS5_IJSC_NSA_ILi0EEESW_EEEEENS5_IJNS4_10UnderscoreESZ_SZ_EEEEENS4_13SM90_TMA_LOADENS4_14ComposedLayoutINS4_7SwizzleILi2ELi4ELi3EEENS4_18smem_ptr_flag_bitsILi16EEENSV_INS5_IJNSA_ILi8EEESI_EEENS5_IJSI_SC_EEEEEEEvNS4_8identityENS4_23SM90_TMA_LOAD_MULTICASTES1C_vS1D_EENS_8epilogue10collective6detail29Sm90TmaWarpSpecializedAdapterINS1H_15DefaultEpilogueISK_SL_SL_NS1G_6thread17LinearCombinationISK_Li1EffLNS1L_9ScaleType4KindE0ELNS_15FloatRoundStyleE2ESK_EENS1_15EpilogueDefaultEEEEEvvEEEEvNT_6ParamsE)
	.align		4
        /*000c*/ 	.word	index@(__assertfail)
	.align		4
        /*0010*/ 	.word	0x00000000
	.align		4
        /*0014*/ 	.word	0xfffffffe
	.align		4
        /*0018*/ 	.word	0x00000000
	.align		4
        /*001c*/ 	.word	0xfffffffd
	.align		4
        /*0020*/ 	.word	0x00000000
	.align		4
        /*0024*/ 	.word	0xfffffffc


//--------------------- .nv.constant4             --------------------------
	.section	.nv.constant4,"a",@progbits
	.align	8
	.align		8
.nv.constant4:
        /*0000*/ 	.dword	__assertfail
	.align		8
        /*0008*/ 	.dword	__unnamed_1
	.align		8
        /*0010*/ 	.dword	_ZN39_INTERNAL_5efd9ad7_4_k_cu_1b1316c4_40974cuda3std3__45__cpo5beginE
	.align		8
        /*0018*/ 	.dword	_ZN39_INTERNAL_5efd9ad7_4_k_cu_1b1316c4_40974cuda3std3__45__cpo3endE
	.align		8
        /*0020*/ 	.dword	_ZN39_INTERNAL_5efd9ad7_4_k_cu_1b1316c4_40974cuda3std3__45__cpo6cbeginE
	.align		8
        /*0028*/ 	.dword	_ZN39_INTERNAL_5efd9ad7_4_k_cu_1b1316c4_40974cuda3std3__45__cpo4cendE
	.align		8
        /*0030*/ 	.dword	_ZN39_INTERNAL_5efd9ad7_4_k_cu_1b1316c4_40974cuda3std3__441_GLOBAL__N__5efd9ad7_4_k_cu_1b1316c4_40976ignoreE
	.align		8
        /*0038*/ 	.dword	_ZN39_INTERNAL_5efd9ad7_4_k_cu_1b1316c4_40974cuda3std3__419piecewise_constructE
	.align		8
        /*0040*/ 	.dword	_ZN39_INTERNAL_5efd9ad7_4_k_cu_1b1316c4_40974cuda3std3__48in_placeE
	.align		8
        /*0048*/ 	.dword	_ZN39_INTERNAL_5efd9ad7_4_k_cu_1b1316c4_40974cuda3std6ranges3__45__cpo4swapE
	.align		8
        /*0050*/ 	.dword	_ZN39_INTERNAL_5efd9ad7_4_k_cu_1b1316c4_40974cuda3std6ranges3__45__cpo9iter_moveE
	.align		8
        /*0058*/ 	.dword	_ZN39_INTERNAL_5efd9ad7_4_k_cu_1b1316c4_40974cute7productE
	.align		8
        /*0060*/ 	.dword	_ZN39_INTERNAL_5efd9ad7_4_k_cu_1b1316c4_40974cute1_E
	.align		8
        /*0068*/ 	.dword	$str$22
	.align		8
        /*0070*/ 	.dword	$str$23


//--------------------- .text._ZN7cutlass13device_kernelINS_4gemm6kernel13GemmUniversalIN4cute5tupleIJiiiiEEENS1_10collective13CollectiveMmaINS1_34MainloopSm90TmaGmmaWarpSpecializedILi5ENS5_IJNS4_1CILi2EEENSA_ILi1EEESC_EEENS1_35KernelTmaWarpSpecializedCooperativeEEENS5_IJNSA_ILi128EEENSA_ILi256EEENSA_ILi32EEEEEENS_6half_tENS5_IJlSC_lEEESK_SL_NS4_8TiledMMAINS4_8MMA_AtomIJNS4_4SM904GMMA26MMA_64x256x16_F32F16F16_SSILNSP_5MajorE0ELSR_0ELNSP_7ScaleInE1ELSS_1EEEEEENS4_6LayoutISD_NS5_IJSC_NSA_ILi0EEESW_EEEEENS5_IJNS4_10UnderscoreESZ_SZ_EEEEENS4_13SM90_TMA_LOADENS4_14ComposedLayoutINS4_7SwizzleILi2ELi4ELi3EEENS4_18smem_ptr_flag_bitsILi16EEENSV_INS5_IJNSA_ILi8EEESI_EEENS5_IJSI_SC_EEEEEEEvNS4_8identityENS4_23SM90_TMA_LOAD_MULTICASTES1C_vS1D_EENS_8epilogue10collective6detail29Sm90TmaWarpSpecializedAdapterINS1H_15DefaultEpilogueISK_SL_SL_NS1G_6thread17LinearCombinationISK_Li1EffLNS1L_9ScaleType4KindE0ELNS_15FloatRoundStyleE2ESK_EENS1_15EpilogueDefaultEEEEEvvEEEEvNT_6ParamsE --------------------------
	.section	.text._ZN7cutlass13device_kernelINS_4gemm6kernel13GemmUniversalIN4cute5tupleIJiiiiEEENS1_10collective13CollectiveMmaINS1_34MainloopSm90TmaGmmaWarpSpecializedILi5ENS5_IJNS4_1CILi2EEENSA_ILi1EEESC_EEENS1_35KernelTmaWarpSpecializedCooperativeEEENS5_IJNSA_ILi128EEENSA_ILi256EEENSA_ILi32EEEEEENS_6half_tENS5_IJlSC_lEEESK_SL_NS4_8TiledMMAINS4_8MMA_AtomIJNS4_4SM904GMMA26MMA_64x256x16_F32F16F16_SSILNSP_5MajorE0ELSR_0ELNSP_7ScaleInE1ELSS_1EEEEEENS4_6LayoutISD_NS5_IJSC_NSA_ILi0EEESW_EEEEENS5_IJNS4_10UnderscoreESZ_SZ_EEEEENS4_13SM90_TMA_LOADENS4_14ComposedLayoutINS4_7SwizzleILi2ELi4ELi3EEENS4_18smem_ptr_flag_bitsILi16EEENSV_INS5_IJNSA_ILi8EEESI_EEENS5_IJSI_SC_EEEEEEEvNS4_8identityENS4_23SM90_TMA_LOAD_MULTICASTES1C_vS1D_EENS_8epilogue10collective6detail29Sm90TmaWarpSpecializedAdapterINS1H_15DefaultEpilogueISK_SL_SL_NS1G_6thread17LinearCombinationISK_Li1EffLNS1L_9ScaleType4KindE0ELNS_15FloatRoundStyleE2ESK_EENS1_15EpilogueDefaultEEEEEvvEEEEvNT_6ParamsE,"ax",@progbits
	.align	128
.text._ZN7cutlass13device_kernelINS_4gemm6kernel13GemmUniversalIN4cute5tupleIJiiiiEEENS1_10collective13CollectiveMmaINS1_34MainloopSm90TmaGmmaWarpSpecializedILi5ENS5_IJNS4_1CILi2EEENSA_ILi1EEESC_EEENS1_35KernelTmaWarpSpecializedCooperativeEEENS5_IJNSA_ILi128EEENSA_ILi256EEENSA_ILi32EEEEEENS_6half_tENS5_IJlSC_lEEESK_SL_NS4_8TiledMMAINS4_8MMA_AtomIJNS4_4SM904GMMA26MMA_64x256x16_F32F16F16_SSILNSP_5MajorE0ELSR_0ELNSP_7ScaleInE1ELSS_1EEEEEENS4_6LayoutISD_NS5_IJSC_NSA_ILi0EEESW_EEEEENS5_IJNS4_10UnderscoreESZ_SZ_EEEEENS4_13SM90_TMA_LOADENS4_14ComposedLayoutINS4_7SwizzleILi2ELi4ELi3EEENS4_18smem_ptr_flag_bitsILi16EEENSV_INS5_IJNSA_ILi8EEESI_EEENS5_IJSI_SC_EEEEEEEvNS4_8identityENS4_23SM90_TMA_LOAD_MULTICASTES1C_vS1D_EENS_8epilogue10collective6detail29Sm90TmaWarpSpecializedAdapterINS1H_15DefaultEpilogueISK_SL_SL_NS1G_6thread17LinearCombinationISK_Li1EffLNS1L_9ScaleType4KindE0ELNS_15FloatRoundStyleE2ESK_EENS1_15EpilogueDefaultEEEEEvvEEEEvNT_6ParamsE:
        .type           _ZN7cutlass13device_kernelINS_4gemm6kernel13GemmUniversalIN4cute5tupleIJiiiiEEENS1_10collective13CollectiveMmaINS1_34MainloopSm90TmaGmmaWarpSpecializedILi5ENS5_IJNS4_1CILi2EEENSA_ILi1EEESC_EEENS1_35KernelTmaWarpSpecializedCooperativeEEENS5_IJNSA_ILi128EEENSA_ILi256EEENSA_ILi32EEEEEENS_6half_tENS5_IJlSC_lEEESK_SL_NS4_8TiledMMAINS4_8MMA_AtomIJNS4_4SM904GMMA26MMA_64x256x16_F32F16F16_SSILNSP_5MajorE0ELSR_0ELNSP_7ScaleInE1ELSS_1EEEEEENS4_6LayoutISD_NS5_IJSC_NSA_ILi0EEESW_EEEEENS5_IJNS4_10UnderscoreESZ_SZ_EEEEENS4_13SM90_TMA_LOADENS4_14ComposedLayoutINS4_7SwizzleILi2ELi4ELi3EEENS4_18smem_ptr_flag_bitsILi16EEENSV_INS5_IJNSA_ILi8EEESI_EEENS5_IJSI_SC_EEEEEEEvNS4_8identityENS4_23SM90_TMA_LOAD_MULTICASTES1C_vS1D_EENS_8epilogue10collective6detail29Sm90TmaWarpSpecializedAdapterINS1H_15DefaultEpilogueISK_SL_SL_NS1G_6thread17LinearCombinationISK_Li1EffLNS1L_9ScaleType4KindE0ELNS_15FloatRoundStyleE2ESK_EENS1_15EpilogueDefaultEEEEEvvEEEEvNT_6ParamsE,@function
        .size           _ZN7cutlass13device_kernelINS_4gemm6kernel13GemmUniversalIN4cute5tupleIJiiiiEEENS1_10collective13CollectiveMmaINS1_34MainloopSm90TmaGmmaWarpSpecializedILi5ENS5_IJNS4_1CILi2EEENSA_ILi1EEESC_EEENS1_35KernelTmaWarpSpecializedCooperativeEEENS5_IJNSA_ILi128EEENSA_ILi256EEENSA_ILi32EEEEEENS_6half_tENS5_IJlSC_lEEESK_SL_NS4_8TiledMMAINS4_8MMA_AtomIJNS4_4SM904GMMA26MMA_64x256x16_F32F16F16_SSILNSP_5MajorE0ELSR_0ELNSP_7ScaleInE1ELSS_1EEEEEENS4_6LayoutISD_NS5_IJSC_NSA_ILi0EEESW_EEEEENS5_IJNS4_10UnderscoreESZ_SZ_EEEEENS4_13SM90_TMA_LOADENS4_14ComposedLayoutINS4_7SwizzleILi2ELi4ELi3EEENS4_18smem_ptr_flag_bitsILi16EEENSV_INS5_IJNSA_ILi8EEESI_EEENS5_IJSI_SC_EEEEEEEvNS4_8identityENS4_23SM90_TMA_LOAD_MULTICASTES1C_vS1D_EENS_8epilogue10collective6detail29Sm90TmaWarpSpecializedAdapterINS1H_15DefaultEpilogueISK_SL_SL_NS1G_6thread17LinearCombinationISK_Li1EffLNS1L_9ScaleType4KindE0ELNS_15FloatRoundStyleE2ESK_EENS1_15EpilogueDefaultEEEEEvvEEEEvNT_6ParamsE,(.L_x_329 - _ZN7cutlass13device_kernelINS_4gemm6kernel13GemmUniversalIN4cute5tupleIJiiiiEEENS1_10collective13CollectiveMmaINS1_34MainloopSm90TmaGmmaWarpSpecializedILi5ENS5_IJNS4_1CILi2EEENSA_ILi1EEESC_EEENS1_35KernelTmaWarpSpecializedCooperativeEEENS5_IJNSA_ILi128EEENSA_ILi256EEENSA_ILi32EEEEEENS_6half_tENS5_IJlSC_lEEESK_SL_NS4_8TiledMMAINS4_8MMA_AtomIJNS4_4SM904GMMA26MMA_64x256x16_F32F16F16_SSILNSP_5MajorE0ELSR_0ELNSP_7ScaleInE1ELSS_1EEEEEENS4_6LayoutISD_NS5_IJSC_NSA_ILi0EEESW_EEEEENS5_IJNS4_10UnderscoreESZ_SZ_EEEEENS4_13SM90_TMA_LOADENS4_14ComposedLayoutINS4_7SwizzleILi2ELi4ELi3EEENS4_18smem_ptr_flag_bitsILi16EEENSV_INS5_IJNSA_ILi8EEESI_EEENS5_IJSI_SC_EEEEEEEvNS4_8identityENS4_23SM90_TMA_LOAD_MULTICASTES1C_vS1D_EENS_8epilogue10collective6detail29Sm90TmaWarpSpecializedAdapterINS1H_15DefaultEpilogueISK_SL_SL_NS1G_6thread17LinearCombinationISK_Li1EffLNS1L_9ScaleType4KindE0ELNS_15FloatRoundStyleE2ESK_EENS1_15EpilogueDefaultEEEEEvvEEEEvNT_6ParamsE)
        .other          _ZN7cutlass13device_kernelINS_4gemm6kernel13GemmUniversalIN4cute5tupleIJiiiiEEENS1_10collective13CollectiveMmaINS1_34MainloopSm90TmaGmmaWarpSpecializedILi5ENS5_IJNS4_1CILi2EEENSA_ILi1EEESC_EEENS1_35KernelTmaWarpSpecializedCooperativeEEENS5_IJNSA_ILi128EEENSA_ILi256EEENSA_ILi32EEEEEENS_6half_tENS5_IJlSC_lEEESK_SL_NS4_8TiledMMAINS4_8MMA_AtomIJNS4_4SM904GMMA26MMA_64x256x16_F32F16F16_SSILNSP_5MajorE0ELSR_0ELNSP_7ScaleInE1ELSS_1EEEEEENS4_6LayoutISD_NS5_IJSC_NSA_ILi0EEESW_EEEEENS5_IJNS4_10UnderscoreESZ_SZ_EEEEENS4_13SM90_TMA_LOADENS4_14ComposedLayoutINS4_7SwizzleILi2ELi4ELi3EEENS4_18smem_ptr_flag_bitsILi16EEENSV_INS5_IJNSA_ILi8EEESI_EEENS5_IJSI_SC_EEEEEEEvNS4_8identityENS4_23SM90_TMA_LOAD_MULTICASTES1C_vS1D_EENS_8epilogue10collective6detail29Sm90TmaWarpSpecializedAdapterINS1H_15DefaultEpilogueISK_SL_SL_NS1G_6thread17LinearCombinationISK_Li1EffLNS1L_9ScaleType4KindE0ELNS_15FloatRoundStyleE2ESK_EENS1_15EpilogueDefaultEEEEEvvEEEEvNT_6ParamsE,@"STO_CUDA_ENTRY STV_DEFAULT"
_ZN7cutlass13device_kernelINS_4gemm6kernel13GemmUniversalIN4cute5tupleIJiiiiEEENS1_10collective13CollectiveMmaINS1_34MainloopSm90TmaGmmaWarpSpecializedILi5ENS5_IJNS4_1CILi2EEENSA_ILi1EEESC_EEENS1_35KernelTmaWarpSpecializedCooperativeEEENS5_IJNSA_ILi128EEENSA_ILi256EEENSA_ILi32EEEEEENS_6half_tENS5_IJlSC_lEEESK_SL_NS4_8TiledMMAINS4_8MMA_AtomIJNS4_4SM904GMMA26MMA_64x256x16_F32F16F16_SSILNSP_5MajorE0ELSR_0ELNSP_7ScaleInE1ELSS_1EEEEEENS4_6LayoutISD_NS5_IJSC_NSA_ILi0EEESW_EEEEENS5_IJNS4_10UnderscoreESZ_SZ_EEEEENS4_13SM90_TMA_LOADENS4_14ComposedLayoutINS4_7SwizzleILi2ELi4ELi3EEENS4_18smem_ptr_flag_bitsILi16EEENSV_INS5_IJNSA_ILi8EEESI_EEENS5_IJSI_SC_EEEEEEEvNS4_8identityENS4_23SM90_TMA_LOAD_MULTICASTES1C_vS1D_EENS_8epilogue10collective6detail29Sm90TmaWarpSpecializedAdapterINS1H_15DefaultEpilogueISK_SL_SL_NS1G_6thread17LinearCombinationISK_Li1EffLNS1L_9ScaleType4KindE0ELNS_15FloatRoundStyleE2ESK_EENS1_15EpilogueDefaultEEEEEvvEEEEvNT_6ParamsE:
[----:B------:R-:W0:Y:S01]  /*0000*/  LDC R1, c[0x0][0x28] ;  /* 0x00000a00ff017b82 */ /* 0x000e220000000800 */
[----:B------:R-:W1:Y:S01]  /*0010*/  S2R R18, SR_TID.X ;  /* 0x0000000000127919 */ /* 0x000e620000002100 */
[----:B------:R-:W-:Y:S01]  /*0020*/  ELECT P0, URZ, PT ;  /* 0x00000000003f782f */ /* 0x000fe20003800000 */
[----:B------:R-:W-:Y:S01]  /*0030*/  BSSY B0, `(.L_x_0) ;  /* 0x000000f000007945 */ /* 0x000fe20003800000 */
[--C-:B-1----:R-:W-:Y:S02]  /*0040*/  SHF.R.U32.HI R0, RZ, 0x5, R18.reuse ;  /* 0x00000005ff007819 */ /* 0x102fe40000011612 */
[----:B------:R-:W-:-:S03]  /*0050*/  SHF.R.U32.HI R3, RZ, 0x7, R18 ;  /* 0x00000007ff037819 */ /* 0x000fc60000011612 */
[----:B------:R-:W1:Y:S04]  /*0060*/  SHFL.IDX PT, R2, R0, RZ, 0x1f ;  /* 0x00001fff00027589 */ /* 0x000e6800000e0000 */
[----:B------:R2:W3:Y:S01]  /*0070*/  SHFL.IDX PT, R5, R3, RZ, 0x1f ;  /* 0x00001fff03057589 */ /* 0x0004e200000e0000 */
[----:B-1----:R-:W-:-:S13]  /*0080*/  ISETP.NE.OR P0, PT, R2, RZ, !P0 ;  /* 0x000000ff0200720c */ /* 0x002fda0004705670 */
[----:B0-23--:R-:W-:Y:S05]  /*0090*/  @P0 BRA `(.L_x_1) ;  /* 0x0000000000200947 */ /* 0x00dfea0003800000 */
[----:B------:R-:W-:Y:S02]  /*00a0*/  ULDC.64 UR4, c[0x0][0x198] ;  /* 0x0000660000047ab9 */ /* 0x000fe40000000a00 */
[----:B------:R-:W-:Y:S02]  /*00b0*/  UIADD3 UR6, UP0, UR4, 0xf0, URZ ;  /* 0x000000f004067890 */ /* 0x000fe4000ff1e03f */
[----:B------:R-:W-:Y:S02]  /*00c0*/  UIADD3 UR4, UP1, UR4, 0x1f0, URZ ;  /* 0x000001f004047890 */ /* 0x000fe4000ff3e03f */
[----:B------:R-:W-:Y:S02]  /*00d0*/  UIADD3.X UR7, URZ, UR5, URZ, UP0, !UPT ;  /* 0x000000053f077290 */ /* 0x000fe400087fe43f */
[----:B------:R-:W-:-:S07]  /*00e0*/  UIADD3.X UR5, URZ, UR5, URZ, UP1, !UPT ;  /* 0x000000053f057290 */ /* 0x000fce0008ffe43f */
[----:B------:R0:W-:Y:S02]  /*00f0*/  UTMACCTL.PF [UR6] ;  /* 0x00000000060079b9 */ /* 0x0001e40008040000 */
[----:B------:R0:W-:Y:S02]  /*0100*/  UTMACCTL.PF [UR4] ;  /* 0x00000000040079b9 */ /* 0x0001e40008040000 */
[----:B0-----:R-:W-:Y:S01]  /*0110*/  NOP ;  /* 0x0000000000007918 */ /* 0x001fe20000000000 */
.L_x_1:
[----:B------:R-:W-:Y:S05]  /*0120*/  BSYNC B0 ;  /* 0x0000000000007941 */ /* 0x000fea0003800000 */
.L_x_0:
[----:B------:R-:W0:Y:S02]  /*0130*/  SHFL.IDX PT, R3, R0, RZ, 0x1f ;  /* 0x00001fff00037589 */ /* 0x000e2400000e0000 */
[----:B0-----:R-:W-:-:S13]  /*0140*/  ISETP.NE.AND P0, PT, R3, RZ, PT ;  /* 0x000000ff0300720c */ /* 0x001fda0003f05270 */
[----:B------:R-:W-:Y:S05]  /*0150*/  @P0 BRA `(.L_x_2) ;  /* 0x0000000000600947 */ /* 0x000fea0003800000 */
[----:B------:R-:W0:Y:S01]  /*0160*/  S2UR UR8, SR_CgaCtaId ;  /* 0x00000000000879c3 */ /* 0x000e220000008800 */
[----:B------:R-:W-:Y:S01]  /*0170*/  UMOV UR4, 0x400 ;  /* 0x0000040000047882 */ /* 0x000fe20000000000 */
[----:B------:R-:W-:Y:S01]  /*0180*/  UMOV UR5, 0x1 ;  /* 0x0000000100057882 */ /* 0x000fe20000000000 */
[----:B------:R-:W-:Y:S01]  /*0190*/  UMOV UR6, 0x4 ;  /* 0x0000000400067882 */ /* 0x000fe20000000000 */
[----:B------:R-:W-:Y:S01]  /*01a0*/  ELECT P0, URZ, PT ;  /* 0x00000000003f782f */ /* 0x000fe20003800000 */
[----:B------:R-:W-:-:S04]  /*01b0*/  UIADD3 UR6, -UR6, 0x100000, URZ ;  /* 0x0010000006067890 */ /* 0x000fc8000fffe13f */
[----:B------:R-:W-:Y:S02]  /*01c0*/  USHF.L.U32 UR7, UR6, 0xb, URZ ;  /* 0x0000000b06077899 */ /* 0x000fe4000800063f */
[----:B------:R-:W-:Y:S02]  /*01d0*/  USHF.L.U32 UR6, UR6, 0x1, URZ ;  /* 0x0000000106067899 */ /* 0x000fe4000800063f */
[----:B0-----:R-:W-:Y:S02]  /*01e0*/  ULEA UR8, UR8, UR4, 0x18 ;  /* 0x0000000408087291 */ /* 0x001fe4000f8ec03f */
[----:B------:R-:W-:-:S04]  /*01f0*/  UIADD3 UR4, -UR5, 0x100000, URZ ;  /* 0x0010000005047890 */ /* 0x000fc8000fffe13f */
[----:B------:R-:W-:Y:S02]  /*0200*/  USHF.L.U32 UR5, UR4, 0xb, URZ ;  /* 0x0000000b04057899 */ /* 0x000fe4000800063f */
[----:B------:R-:W-:Y:S01]  /*0210*/  USHF.L.U32 UR4, UR4, 0x1, URZ ;  /* 0x0000000104047899 */ /* 0x000fe2000800063f */
[----:B------:R-:W0:Y:S11]  /*0220*/  FENCE.VIEW.ASYNC.S ;  /* 0x00000000000073c6 */ /* 0x000e360000000000 */
[----:B0-----:R0:W1:Y:S01]  /*0230*/  SYNCS.EXCH.64 URZ, [UR8], UR4 ;  /* 0x00000004083f75b2 */ /* 0x0010620008000100 */
[----:B------:R0:W2:Y:S01]  /*0240*/  SYNCS.EXCH.64 URZ, [UR8+0x28], UR6 ;  /* 0x00002806083f75b2 */ /* 0x0000a20008000100 */
[----:B------:R0:W3:Y:S01]  /*0250*/  SYNCS.EXCH.64 URZ, [UR8+0x8], UR4 ;  /* 0x00000804083f75b2 */ /* 0x0000e20008000100 */
[----:B------:R0:W4:Y:S01]  /*0260*/  SYNCS.EXCH.64 URZ, [UR8+0x30], UR6 ;  /* 0x00003006083f75b2 */ /* 0x0001220008000100 */
[----:B------:R0:W0:Y:S01]  /*0270*/  SYNCS.EXCH.64 URZ, [UR8+0x10], UR4 ;  /* 0x00001004083f75b2 */ /* 0x0000220008000100 */
[----:B------:R0:W0:Y:S01]  /*0280*/  SYNCS.EXCH.64 URZ, [UR8+0x38], UR6 ;  /* 0x00003806083f75b2 */ /* 0x0000220008000100 */
[----:B------:R0:W0:Y:S01]  /*0290*/  SYNCS.EXCH.64 URZ, [UR8+0x18], UR4 ;  /* 0x00001804083f75b2 */ /* 0x0000220008000100 */
[----:B------:R0:W0:Y:S01]  /*02a0*/  SYNCS.EXCH.64 URZ, [UR8+0x40], UR6 ;  /* 0x00004006083f75b2 */ /* 0x0000220008000100 */
[----:B------:R0:W0:Y:S01]  /*02b0*/  SYNCS.EXCH.64 URZ, [UR8+0x20], UR4 ;  /* 0x00002004083f75b2 */ /* 0x0000220008000100 */
[----:B------:R0:W0:Y:S01]  /*02c0*/  SYNCS.EXCH.64 URZ, [UR8+0x48], UR6 ;  /* 0x00004806083f75b2 */ /* 0x0000220008000100 */
[----:B------:R-:W-:Y:S01]  /*02d0*/  NOP ;  /* 0x0000000000007918 */ /* 0x000fe20000000000 */
.L_x_2:
[----:B------:R-:W-:Y:S01]  /*02e0*/  SHF.R.S32.HI R7, RZ, 0x1f, R18 ;  /* 0x0000001fff077819 */ /* 0x000fe20000011412 */
[----:B------:R-:W5:Y:S01]  /*02f0*/  SHFL.IDX PT, R0, R0, RZ, 0x1f ;  /* 0x00001fff00007589 */ /* 0x000f6200000e0000 */
[----:B0-----:R-:W0:Y:S01]  /*0300*/  S2UR UR8, SR_CTAID.X ;  /* 0x00000000000879c3 */ /* 0x001e220000002500 */
[----:B------:R-:W-:Y:S02]  /*0310*/  ELECT P0, URZ, PT ;  /* 0x00000000003f782f */ /* 0x000fe40003800000 */
[----:B------:R-:W-:Y:S01]  /*0320*/  LEA.HI R7, R7, R18, RZ, 0x7 ;  /* 0x0000001207077211 */ /* 0x000fe200078f38ff */
[----:B------:R-:W1:Y:S01]  /*0330*/  S2R R4, SR_CTAID.Y ;  /* 0x0000000000047919 */ /* 0x000e620000002600 */
[----:B------:R-:W-:Y:S01]  /*0340*/  SHF.R.S32.HI R8, RZ, 0x1f, R3 ;  /* 0x0000001fff087819 */ /* 0x000fe20000011403 */
[----:B------:R-:W-:Y:S01]  /*0350*/  ULDC UR4, c[0x0][0x150] ;  /* 0x0000540000047ab9 */ /* 0x000fe20000000800 */
[----:B------:R-:W-:Y:S01]  /*0360*/  LOP3.LUT R7, R7, 0xffffff80, RZ, 0xc0, !PT ;  /* 0xffffff8007077812 */ /* 0x000fe200078ec0ff */
[----:B------:R-:W-:Y:S01]  /*0370*/  NOP ;  /* 0x0000000000007918 */ /* 0x000fe20000000000 */
[----:B------:R-:W-:Y:S01]  /*0380*/  LEA.HI R8, R8, R3, RZ, 0x2 ;  /* 0x0000000308087211 */ /* 0x000fe200078f10ff */
[----:B------:R-:W2:Y:S01]  /*0390*/  LDC R10, c[0x0][0x144] ;  /* 0x00005100ff0a7b82 */ /* 0x000ea20000000800 */
[----:B------:R-:W-:Y:S01]  /*03a0*/  NOP ;  /* 0x0000000000007918 */ /* 0x000fe20000000000 */
[----:B------:R-:W-:Y:S01]  /*03b0*/  IMAD.IADD R6, R18, 0x1, -R7 ;  /* 0x0000000112067824 */ /* 0x000fe200078e0a07 */
[----:B------:R-:W-:Y:S01]  /*03c0*/  LOP3.LUT R8, R8, 0x3ffffffc, RZ, 0xc0, !PT ;  /* 0x3ffffffc08087812 */ /* 0x000fe200078ec0ff */
[----:B------:R-:W-:Y:S01]  /*03d0*/  IMAD.MOV.U32 R22, RZ, RZ, 0x1 ;  /* 0x00000001ff167424 */ /* 0x000fe200078e00ff */
[----:B------:R-:W-:-:S02]  /*03e0*/  ISETP.NE.AND P3, PT, R5, RZ, PT ;  /* 0x000000ff0500720c */ /* 0x000fc40003f65270 */
[----:B------:R-:W-:Y:S01]  /*03f0*/  SHF.R.S32.HI R7, RZ, 0x1f, R6 ;  /* 0x0000001fff077819 */ /* 0x000fe20000011406 */
[----:B------:R-:W-:Y:S01]  /*0400*/  IMAD.IADD R8, R3, 0x1, -R8 ;  /* 0x0000000103087824 */ /* 0x000fe200078e0a08 */
[----:B------:R-:W3:Y:S02]  /*0410*/  LDC R13, c[0x0][0x140] ;  /* 0x00005000ff0d7b82 */ /* 0x000ee40000000800 */
[----:B------:R-:W-:Y:S02]  /*0420*/  LEA.HI R7, R7, R6, RZ, 0x3 ;  /* 0x0000000607077211 */ /* 0x000fe400078f18ff */
[----:B-----5:R-:W-:Y:S02]  /*0430*/  ISETP.NE.OR P0, PT, R0, RZ, !P0 ;  /* 0x000000ff0000720c */ /* 0x020fe40004705670 */
[--C-:B------:R-:W-:Y:S02]  /*0440*/  SHF.R.S32.HI R0, RZ, 0x3, R7.reuse ;  /* 0x00000003ff007819 */ /* 0x100fe40000011407 */
[----:B------:R-:W-:-:S02]  /*0450*/  SHF.R.S32.HI R7, RZ, 0x1f, R7 ;  /* 0x0000001fff077819 */ /* 0x000fc40000011407 */
[----:B0-----:R-:W-:Y:S02]  /*0460*/  I2FP.F32.U32 R9, UR8 ;  /* 0x0000000800097c45 */ /* 0x001fe40008201000 */
[----:B------:R-:W-:-:S03]  /*0470*/  LEA.HI R7, R7, R0, RZ, 0x2 ;  /* 0x0000000007077211 */ /* 0x000fc600078f10ff */
[----:B------:R-:W-:Y:S01]  /*0480*/  FMUL R9, R9, UR4 ;  /* 0x0000000409097c20 */ /* 0x000fe20008400000 */
[----:B------:R-:W-:Y:S01]  /*0490*/  LOP3.LUT R7, R7, 0xfffffffc, RZ, 0xc0, !PT ;  /* 0xfffffffc07077812 */ /* 0x000fe200078ec0ff */
[----:B------:R-:W-:Y:S01]  /*04a0*/  VOTEU.ALL UP0, P0 ;  /* 0x00000000003f7886 */ /* 0x000fe20000000000 */
[----:B-1----:R-:W-:Y:S01]  /*04b0*/  I2FP.F32.U32 R3, R4 ;  /* 0x0000000400037245 */ /* 0x002fe20000201000 */
[----:B------:R-:W-:Y:S01]  /*04c0*/  ULDC UR4, c[0x0][0x154] ;  /* 0x0000550000047ab9 */ /* 0x000fe20000000800 */
[----:B------:R-:W-:Y:S01]  /*04d0*/  VOTEU.ALL UP1, P0 ;  /* 0x00000000003f7886 */ /* 0x000fe20000020000 */
[----:B------:R-:W0:Y:S01]  /*04e0*/  F2I.U32.TRUNC.NTZ R9, R9 ;  /* 0x0000000900097305 */ /* 0x000e22000020f000 */
[----:B------:R-:W-:Y:S01]  /*04f0*/  IMAD.IADD R7, R0, 0x1, -R7 ;  /* 0x0000000100077824 */ /* 0x000fe200078e0a07 */
[----:B------:R-:W1:Y:S01]  /*0500*/  @!UP0 S2UR UR7, SR_CgaCtaId ;  /* 0x00000000000789c3 */ /* 0x000e620000008800 */
[----:B------:R-:W-:Y:S01]  /*0510*/  FMUL R12, R3, UR4 ;  /* 0x00000004030c7c20 */ /* 0x000fe20008400000 */
[----:B------:R-:W-:Y:S01]  /*0520*/  UMOV UR4, 0x20 ;  /* 0x0000002000047882 */ /* 0x000fe20000000000 */
[----:B------:R-:W-:Y:S01]  /*0530*/  IMAD R8, R8, 0x4, R7 ;  /* 0x0000000408087824 */ /* 0x000fe200078e0207 */
[----:B------:R-:W-:Y:S01]  /*0540*/  @!UP0 UMOV UR6, 0x400 ;  /* 0x0000040000068882 */ /* 0x000fe20000000000 */
[----:B------:R-:W-:-:S04]  /*0550*/  @!UP0 UIADD3 UR4, -UR4, 0x100000, URZ ;  /* 0x0010000004048890 */ /* 0x000fc8000fffe13f */
[----:B------:R-:W-:Y:S02]  /*0560*/  @!UP0 USHF.L.U32 UR5, UR4, 0xb, URZ ;  /* 0x0000000b04058899 */ /* 0x000fe4000800063f */
[----:B------:R-:W-:Y:S01]  /*0570*/  @!UP0 USHF.L.U32 UR4, UR4, 0x1, URZ ;  /* 0x0000000104048899 */ /* 0x000fe2000800063f */
[----:B---3--:R-:W-:Y:S01]  /*0580*/  ISETP.EQ.U32.AND P2, PT, R13, 0x1, PT ;  /* 0x000000010d00780c */ /* 0x008fe20003f42070 */
[----:B------:R-:W3:Y:S01]  /*0590*/  F2I.U32.TRUNC.NTZ R12, R12 ;  /* 0x0000000c000c7305 */ /* 0x000ee2000020f000 */
[----:B------:R-:W-:Y:S01]  /*05a0*/  LEA.HI R0, R8, R8, RZ, 0x1 ;  /* 0x0000000808007211 */ /* 0x000fe200078f08ff */
[----:B------:R-:W5:Y:S03]  /*05b0*/  LDC R7, c[0x0][0x148] ;  /* 0x00005200ff077b82 */ /* 0x000f660000000800 */
[----:B------:R-:W-:Y:S01]  /*05c0*/  LOP3.LUT R11, R0, 0xfffffffe, RZ, 0xc0, !PT ;  /* 0xfffffffe000b7812 */ /* 0x000fe200078ec0ff */
[----:B0-----:R-:W-:Y:S01]  /*05d0*/  IMAD.MOV R15, RZ, RZ, -R9 ;  /* 0x000000ffff0f7224 */ /* 0x001fe200078e0a09 */
[----:B------:R-:W-:-:S03]  /*05e0*/  SHF.R.S32.HI R9, RZ, 0x1f, R2 ;  /* 0x0000001fff097819 */ /* 0x000fc60000011402 */
[----:B--2---:R-:W-:Y:S01]  /*05f0*/  IMAD R3, R10, R15, UR8 ;  /* 0x000000080a037e24 */ /* 0x004fe2000f8e020f */
[----:B------:R-:W-:Y:S01]  /*0600*/  LEA.HI R9, R9, R2, RZ, 0x2 ;  /* 0x0000000209097211 */ /* 0x000fe200078f10ff */
[C---:B------:R-:W-:Y:S02]  /*0610*/  IMAD.IADD R0, R8.reuse, 0x1, -R11 ;  /* 0x0000000108007824 */ /* 0x040fe400078e0a0b */
[----:B------:R-:W-:Y:S01]  /*0620*/  IMAD.SHL.U32 R11, R8, 0x4, RZ ;  /* 0x00000004080b7824 */ /* 0x000fe200078e00ff */
[----:B------:R-:W-:Y:S01]  /*0630*/  LOP3.LUT R9, R9, 0xfffffffc, RZ, 0xc0, !PT ;  /* 0xfffffffc09097812 */ /* 0x000fe200078ec0ff */
[----:B---3--:R-:W-:Y:S01]  /*0640*/  IMAD.MOV R24, RZ, RZ, -R12 ;  /* 0x000000ffff187224 */ /* 0x008fe200078e0a0c */
[----:B------:R-:W-:Y:S01]  /*0650*/  ISETP.NE.AND P4, PT, R0, R3, PT ;  /* 0x000000030000720c */ /* 0x000fe20003f85270 */
[----:B-1----:R-:W-:Y:S01]  /*0660*/  @!UP0 ULEA UR6, UR7, UR6, 0x18 ;  /* 0x0000000607068291 */ /* 0x002fe2000f8ec03f */
[----:B------:R-:W-:Y:S01]  /*0670*/  LOP3.LUT R152, R8, 0xc, R11, 0x78, !PT ;  /* 0x0000000c08987812 */ /* 0x000fe200078e780b */
[----:B------:R-:W-:Y:S01]  /*0680*/  IMAD.IADD R0, R2, 0x1, -R9 ;  /* 0x0000000102007824 */ /* 0x000fe200078e0a09 */
[----:B------:R-:W-:Y:S01]  /*0690*/  VOTEU.ALL UP0, P0 ;  /* 0x00000000003f7886 */ /* 0x000fe20000000000 */
[----:B------:R-:W-:Y:S01]  /*06a0*/  LOP3.LUT P0, RZ, R6, 0x7, RZ, 0xc0, !PT ;  /* 0x0000000706ff7812 */ /* 0x000fe2000780c0ff */
[----:B------:R-:W-:-:S02]  /*06b0*/  VIADD R6, R5, 0xffffffff ;  /* 0xffffffff05067836 */ /* 0x000fc40000000000 */
[----:B------:R-:W-:Y:S01]  /*06c0*/  ISETP.NE.AND P1, PT, R0, 0x3, PT ;  /* 0x000000030000780c */ /* 0x000fe20003f25270 */
[----:B-----5:R-:W-:Y:S01]  /*06d0*/  IMAD R9, R7, R24, R4 ;  /* 0x0000001807097224 */ /* 0x020fe200078e0204 */
[----:B------:R-:W-:Y:S02]  /*06e0*/  ISETP.LT.U32.AND P0, PT, R152, 0x2, !P0 ;  /* 0x000000029800780c */ /* 0x000fe40004701070 */
[----:B------:R-:W-:Y:S01]  /*06f0*/  ISETP.EQ.OR P1, PT, R0, RZ, !P1 ;  /* 0x000000ff0000720c */ /* 0x000fe20004f22670 */
[----:B------:R-:W0:Y:S02]  /*0700*/  FENCE.VIEW.ASYNC.S ;  /* 0x00000000000073c6 */ /* 0x000e240000000000 */
[----:B0-----:R0:W1:Y:S01]  /*0710*/  @!UP0 SYNCS.EXCH.64 URZ, [UR6+0x60], UR4 ;  /* 0x00006004063f85b2 */ /* 0x0010620008000100 */
[----:B------:R-:W-:Y:S02]  /*0720*/  @P4 LEA.HI R2, R152, R152, RZ, 0x1 ;  /* 0x0000009898024211 */ /* 0x000fe400078f08ff */
[----:B------:R-:W-:-:S02]  /*0730*/  ISETP.EQ.AND P1, PT, R5, RZ, P1 ;  /* 0x000000ff0500720c */ /* 0x000fc40000f22270 */
[----:B------:R-:W-:Y:S02]  /*0740*/  @P4 SHF.R.S32.HI R2, RZ, 0x1, R2 ;  /* 0x00000001ff024819 */ /* 0x000fe40000011402 */
[----:B------:R-:W-:Y:S02]  /*0750*/  ISETP.GE.U32.AND P6, PT, R6, 0x2, PT ;  /* 0x000000020600780c */ /* 0x000fe40003fc6070 */
[----:B------:R-:W-:Y:S02]  /*0760*/  @P4 ISETP.NE.AND P5, PT, R2, R9, PT ;  /* 0x000000090200420c */ /* 0x000fe40003fa5270 */
[----:B------:R-:W-:Y:S02]  /*0770*/  SEL R9, RZ, 0x1, !P0 ;  /* 0x00000001ff097807 */ /* 0x000fe40004000000 */
[----:B------:R-:W-:Y:S02]  /*0780*/  @P4 SEL R22, RZ, 0x1, P5 ;  /* 0x00000001ff164807 */ /* 0x000fe40002800000 */
[----:B------:R-:W-:Y:S01]  /*0790*/  SEL R19, RZ, 0x1, !P1 ;  /* 0x00000001ff137807 */ /* 0x000fe20004800000 */
[----:B------:R0:W2:Y:S01]  /*07a0*/  @!UP1 SYNCS.EXCH.64 URZ, [UR6+0x68], UR4 ;  /* 0x00006804063f95b2 */ /* 0x0000a20008000100 */
[----:B------:R-:W-:Y:S01]  /*07b0*/  LOP3.LUT R22, R22, R9, RZ, 0xc0, !PT ;  /* 0x0000000916167212 */ /* 0x000fe200078ec0ff */
[----:B------:R-:W-:Y:S01]  /*07c0*/  NOP ;  /* 0x0000000000007918 */ /* 0x000fe20000000000 */
[----:B------:R-:W-:Y:S01]  /*07d0*/  SEL R19, R19, 0x2, P6 ;  /* 0x0000000213137807 */ /* 0x000fe20003000000 */
[----:B------:R-:W-:Y:S06]  /*07e0*/  @!P2 BRA `(.L_x_3) ;  /* 0x000000000008a947 */ /* 0x000fec0003800000 */
[----:B-12-4-:R-:W-:Y:S01]  /*07f0*/  UCGABAR_ARV ;  /* 0x00000000000079c7 */ /* 0x016fe20008000000 */
[----:B------:R-:W-:Y:S05]  /*0800*/  BRA `(.L_x_4) ;  /* 0x0000000000047947 */ /* 0x000fea0003800000 */
.L_x_3:
[----:B-12-4-:R-:W-:Y:S01]  /*0810*/  NOP ;  /* 0x0000000000007918 */ /* 0x016fe20000000000 */
.L_x_4:
[----:B------:R-:W1:Y:S01]  /*0820*/  LDC R2, c[0x0][0x65c] ;  /* 0x00019700ff027b82 */ /* 0x000e620000000800 */
[----:B------:R-:W-:Y:S02]  /*0830*/  IMAD.U32 R8, RZ, RZ, UR8 ;  /* 0x00000008ff087e24 */ /* 0x000fe4000f8e00ff */
[----:B------:R-:W-:Y:S01]  /*0840*/  IMAD.MOV.U32 R9, RZ, RZ, RZ ;  /* 0x000000ffff097224 */ /* 0x000fe200078e00ff */
[----:B-1----:R-:W-:-:S04]  /*0850*/  ISETP.NE.AND P1, PT, R2, 0x1, PT ;  /* 0x000000010200780c */ /* 0x002fc80003f25270 */
[----:B------:R-:W-:-:S09]  /*0860*/  P2R R5, PR, RZ, 0x2 ;  /* 0x00000002ff057803 */ /* 0x000fd20000000000 */
[----:B------:R-:W1:Y:S01]  /*0870*/  @P1 LDC R17, c[0x0][0x10] ;  /* 0x00000400ff111b82 */ /* 0x000e620000000800 */
[----:B------:R-:W-:Y:S02]  /*0880*/  @P1 IMAD.MOV.U32 R5, RZ, RZ, RZ ;  /* 0x000000ffff051224 */ /* 0x000fe400078e00ff */
[----:B------:R-:W-:-:S05]  /*0890*/  @P1 IMAD.MOV.U32 R13, RZ, RZ, RZ ;  /* 0x000000ffff0d1224 */ /* 0x000fca00078e00ff */
[----:B------:R-:W2:Y:S01]  /*08a0*/  @!P1 LDC R11, c[0x0][0xc] ;  /* 0x00000300ff0b9b82 */ /* 0x000ea20000000800 */
[----:B-1----:R-:W-:-:S04]  /*08b0*/  @P1 IMAD.WIDE.U32 R16, R17, UR8, R4 ;  /* 0x0000000811101c25 */ /* 0x002fc8000f8e0004 */
[----:B------:R-:W-:Y:S02]  /*08c0*/  @P1 IMAD.IADD R17, R17, 0x1, R13 ;  /* 0x0000000111111824 */ /* 0x000fe400078e020d */
[----:B--2---:R-:W-:-:S04]  /*08d0*/  @!P1 IMAD.WIDE.U32 R8, R4, R11, R8 ;  /* 0x0000000b04089225 */ /* 0x004fc800078e0008 */
[----:B------:R-:W-:Y:S02]  /*08e0*/  @!P1 IMAD.MOV.U32 R16, RZ, RZ, R8 ;  /* 0x000000ffff109224 */ /* 0x000fe400078e0008 */
[----:B------:R-:W-:Y:S01]  /*08f0*/  @!P1 IMAD.MOV.U32 R17, RZ, RZ, R9 ;  /* 0x000000ffff119224 */ /* 0x000fe200078e0009 */
[----:B------:R-:W-:Y:S06]  /*0900*/  @!P2 BRA `(.L_x_5) ;  /* 0x00000000000ca947 */ /* 0x000fec0003800000 */
[----:B------:R-:W-:Y:S01]  /*0910*/  UCGABAR_WAIT ;  /* 0x0000000000007dc7 */ /* 0x000fe20008000000 */
[----:B------:R-:W-:Y:S01]  /*0920*/  CCTL.IVALL ;  /* 0x00000000ff00798f */ /* 0x000fe20002000000 */
[----:B------:R-:W-:Y:S05]  /*0930*/  BRA `(.L_x_6) ;  /* 0x0000000000047947 */ /* 0x000fea0003800000 */
.L_x_5:
[----:B------:R-:W-:Y:S06]  /*0940*/  BAR.SYNC.DEFER_BLOCKING 0x0 ;  /* 0x0000000000007b1d */ /* 0x000fec0000010000 */
.L_x_6:
[----:B------:R-:W-:Y:S05]  /*0950*/  @!P3 BRA `(.L_x_7) ;  /* 0x0000009400e0b947 */ /* 0x000fea0003800000 */
[----:B------:R-:W-:-:S13]  /*0960*/  ISETP.GT.U32.AND P0, PT, R6, 0x1, PT ;  /* 0x000000010600780c */ /* 0x000fda0003f04070 */
[----:B0-----:R-:W-:Y:S05]  /*0970*/  @P0 EXIT ;  /* 0x000000000000094d */ /* 0x001fea0003800000 */
[----:B------:R-:W-:Y:S01]  /*0980*/  ULDC.64 UR4, c[0x0][0x650] ;  /* 0x0001940000047ab9 */ /* 0x000fe20000000a00 */
[----:B------:R-:W-:Y:S01]  /*0990*/  PRMT R0, RZ, 0x7610, R0 ;  /* 0x00007610ff007816 */ /* 0x000fe20000000000 */
[----:B------:R-:W-:Y:S01]  /*09a0*/  IMAD.MOV.U32 R154, RZ, RZ, -0x1 ;  /* 0xffffffffff9a7424 */ /* 0x000fe200078e00ff */
[----:B------:R-:W-:Y:S01]  /*09b0*/  ISETP.GE.U32.AND P0, PT, R16, UR4, PT ;  /* 0x0000000410007c0c */ /* 0x000fe2000bf06070 */
[----:B------:R-:W-:Y:S02]  /*09c0*/  IMAD.MOV.U32 R153, RZ, RZ, -0x1 ;  /* 0xffffffffff997424 */ /* 0x000fe400078e00ff */
[----:B------:R-:W-:Y:S01]  /*09d0*/  IMAD.MOV.U32 R23, RZ, RZ, -0x1 ;  /* 0xffffffffff177424 */ /* 0x000fe200078e00ff */
[----:B------:R-:W-:-:S13]  /*09e0*/  ISETP.GE.U32.AND.EX P0, PT, R17, UR5, PT, P0 ;  /* 0x0000000511007c0c */ /* 0x000fda000bf06100 */
[----:B------:R-:W-:Y:S05]  /*09f0*/  @P0 BRA `(.L_x_8) ;  /* 0x00000004002c0947 */ /* 0x000fea0003800000 */
[----:B------:R-:W0:Y:S01]  /*0a00*/  LDC.64 R20, c[0x0][0x628] ;  /* 0x00018a00ff147b82 */ /* 0x000e220000000a00 */
[----:B------:R-:W-:Y:S02]  /*0a10*/  IMAD.MOV.U32 R8, RZ, RZ, R16 ;  /* 0x000000ffff087224 */ /* 0x000fe400078e0010 */
[----:B------:R-:W-:-:S05]  /*0a20*/  IMAD.MOV.U32 R9, RZ, RZ, R17 ;  /* 0x000000ffff097224 */ /* 0x000fca00078e0011 */
[----:B------:R-:W1:Y:S08]  /*0a30*/  LDC R0, c[0x0][0x630] ;  /* 0x00018c00ff007b82 */ /* 0x000e700000000800 */
[----:B------:R-:W2:Y:S01]  /*0a40*/  LDC.64 R26, c[0x0][0x620] ;  /* 0x00018800ff1a7b82 */ /* 0x000ea20000000a00 */
[----:B0-----:R-:W-:-:S04]  /*0a50*/  ISETP.NE.U32.AND P0, PT, R20, RZ, PT ;  /* 0x000000ff1400720c */ /* 0x001fc80003f05070 */
[----:B------:R-:W-:-:S13]  /*0a60*/  ISETP.NE.AND.EX P0, PT, R21, RZ, PT, P0 ;  /* 0x000000ff1500720c */ /* 0x000fda0003f05300 */
[----:B-12---:R-:W-:Y:S05]  /*0a70*/  @!P0 BRA `(.L_x_9) ;  /* 0x0000000000288947 */ /* 0x006fea0003800000 */
[----:B------:R-:W0:Y:S02]  /*0a80*/  LDC R13, c[0x0][0x634] ;  /* 0x00018d00ff0d7b82 */ /* 0x000e240000000800 */
[----:B0-----:R-:W-:-:S05]  /*0a90*/  IADD3 R13, P0, R16, R13, RZ ;  /* 0x0000000d100d7210 */ /* 0x001fca0007f1e0ff */
[----:B------:R-:W-:-:S04]  /*0aa0*/  IMAD.X R15, RZ, RZ, R17, P0 ;  /* 0x000000ffff0f7224 */ /* 0x000fc800000e0611 */
[----:B------:R-:W-:-:S04]  /*0ab0*/  IMAD.WIDE.U32 R8, R15, R20, RZ ;  /* 0x000000140f087225 */ /* 0x000fc800078e00ff */
[----:B------:R-:W-:-:S04]  /*0ac0*/  IMAD.WIDE.U32 R10, P0, R13, R21, R8 ;  /* 0x000000150d0a7225 */ /* 0x000fc80007800008 */
[----:B------:R-:W-:-:S04]  /*0ad0*/  IMAD.WIDE.U32 R8, R13, R20, RZ ;  /* 0x000000140d087225 */ /* 0x000fc800078e00ff */
[----:B------:R-:W-:Y:S01]  /*0ae0*/  IMAD.X R13, RZ, RZ, RZ, P0 ;  /* 0x000000ffff0d7224 */ /* 0x000fe200000e06ff */
[----:B------:R-:W-:Y:S01]  /*0af0*/  IADD3 RZ, P0, R9, R10, RZ ;  /* 0x0000000a09ff7210 */ /* 0x000fe20007f1e0ff */
[----:B------:R-:W-:-:S04]  /*0b00*/  IMAD.MOV.U32 R12, RZ, RZ, R11 ;  /* 0x000000ffff0c7224 */ /* 0x000fc800078e000b */
[----:B------:R-:W-:-:S08]  /*0b10*/  IMAD.WIDE.U32.X R8, R15, R21, R12, P0 ;  /* 0x000000150f087225 */ /* 0x000fd000000e040c */
.L_x_9:
[----:B------:R-:W0:Y:S01]  /*0b20*/  LDC.64 R20, c[0x0][0x640] ;  /* 0x00019000ff147b82 */ /* 0x000e220000000a00 */
[--C-:B------:R-:W-:Y:S01]  /*0b30*/  SHF.R.U64 R28, R8, R0, R9.reuse ;  /* 0x00000000081c7219 */ /* 0x100fe20000001209 */
[----:B------:R-:W-:Y:S01]  /*0b40*/  IMAD R30, R7, R24, R4 ;  /* 0x00000018071e7224 */ /* 0x000fe200078e0204 */
[----:B------:R-:W-:Y:S01]  /*0b50*/  SHF.R.U32.HI R0, RZ, R0, R9 ;  /* 0x00000000ff007219 */ /* 0x000fe20000011609 */
[----:B------:R-:W-:Y:S01]  /*0b60*/  IMAD.MOV.U32 R23, RZ, RZ, 0x1 ;  /* 0x00000001ff177424 */ /* 0x000fe200078e00ff */
[----:B------:R-:W-:-:S03]  /*0b70*/  IADD3 R5, P0, RZ, -R28, RZ ;  /* 0x8000001cff057210 */ /* 0x000fc60007f1e0ff */
[----:B------:R-:W1:Y:S02]  /*0b80*/  LDC R6, c[0x0][0x618] ;  /* 0x00018600ff067b82 */ /* 0x000e640000000800 */
[----:B------:R-:W-:-:S04]  /*0b90*/  IMAD.X R9, RZ, RZ, ~R0, P0 ;  /* 0x000000ffff097224 */ /* 0x000fc800000e0e00 */
[-C--:B------:R-:W-:Y:S02]  /*0ba0*/  IMAD R0, R9, R26.reuse, RZ ;  /* 0x0000001a09007224 */ /* 0x080fe400078e02ff */
[----:B------:R-:W2:Y:S01]  /*0bb0*/  LDC R11, c[0x0][0x608] ;  /* 0x00018200ff0b7b82 */ /* 0x000ea20000000800 */
[----:B------:R-:W-:-:S04]  /*0bc0*/  IMAD.WIDE.U32 R8, R5, R26, R16 ;  /* 0x0000001a05087225 */ /* 0x000fc800078e0010 */
[----:B------:R-:W-:-:S03]  /*0bd0*/  IMAD R5, R5, R27, R0 ;  /* 0x0000001b05057224 */ /* 0x000fc600078e0200 */
[----:B------:R-:W3:Y:S01]  /*0be0*/  LDC R12, c[0x0][0x658] ;  /* 0x00019600ff0c7b82 */ /* 0x000ee20000000800 */
[----:B0-----:R-:W-:Y:S01]  /*0bf0*/  ISETP.NE.U32.AND P0, PT, R20, RZ, PT ;  /* 0x000000ff1400720c */ /* 0x001fe20003f05070 */
[----:B------:R-:W-:Y:S02]  /*0c00*/  IMAD.IADD R5, R9, 0x1, R5 ;  /* 0x0000000109057824 */ /* 0x000fe400078e0205 */
[----:B------:R-:W-:Y:S01]  /*0c10*/  IMAD.MOV.U32 R9, RZ, RZ, -0x1 ;  /* 0xffffffffff097424 */ /* 0x000fe200078e00ff */
[----:B------:R-:W-:-:S03]  /*0c20*/  ISETP.NE.AND.EX P0, PT, R21, RZ, PT, P0 ;  /* 0x000000ff1500720c */ /* 0x000fc60003f05300 */
[----:B------:R-:W0:Y:S01]  /*0c30*/  LDC R15, c[0x0][0x600] ;  /* 0x00018000ff0f7b82 */ /* 0x000e220000000800 */
[-CC-:B-1----:R-:W-:Y:S02]  /*0c40*/  SHF.R.U64 R13, R8, R6.reuse, R5.reuse ;  /* 0x00000006080d7219 */ /* 0x182fe40000001205 */
[----:B------:R-:W-:-:S05]  /*0c50*/  SHF.R.U32.HI R0, RZ, R6, R5 ;  /* 0x00000006ff007219 */ /* 0x000fca0000011605 */
[----:B------:R-:W1:Y:S01]  /*0c60*/  LDC R14, c[0x0][0x648] ;  /* 0x00019200ff0e7b82 */ /* 0x000e620000000800 */
[-CC-:B--2---:R-:W-:Y:S02]  /*0c70*/  SHF.R.U64 R27, R13, R11.reuse, R0.reuse ;  /* 0x0000000b0d1b7219 */ /* 0x184fe40000001200 */
[----:B------:R-:W-:-:S05]  /*0c80*/  SHF.R.U32.HI R5, RZ, R11, R0 ;  /* 0x0000000bff057219 */ /* 0x000fca0000011600 */
[----:B------:R-:W2:Y:S01]  /*0c90*/  LDC R26, c[0x0][0x638] ;  /* 0x00018e00ff1a7b82 */ /* 0x000ea20000000800 */
[-CC-:B---3--:R-:W-:Y:S02]  /*0ca0*/  SHF.R.U64 R24, R27, R12.reuse, R5.reuse ;  /* 0x0000000c1b187219 */ /* 0x188fe40000001205 */
[-C--:B------:R-:W-:Y:S02]  /*0cb0*/  SHF.L.U32 R0, R9, R12.reuse, RZ ;  /* 0x0000000c09007219 */ /* 0x080fe400000006ff */
[----:B------:R-:W-:Y:S01]  /*0cc0*/  SHF.R.U32.HI R5, RZ, R12, R5 ;  /* 0x0000000cff057219 */ /* 0x000fe20000011605 */
[----:B------:R-:W-:Y:S01]  /*0cd0*/  IMAD.MOV.U32 R4, RZ, RZ, R24 ;  /* 0x000000ffff047224 */ /* 0x000fe200078e0018 */
[----:B------:R-:W-:Y:S01]  /*0ce0*/  LOP3.LUT R10, RZ, R0, RZ, 0x33, !PT ;  /* 0x00000000ff0a7212 */ /* 0x000fe200078e33ff */
[----:B------:R-:W3:Y:S01]  /*0cf0*/  LDC R25, c[0x0][0x610] ;  /* 0x00018400ff197b82 */ /* 0x000ee20000000800 */
[----:B------:R-:W-:Y:S05]  /*0d00*/  @!P0 BRA `(.L_x_10) ;  /* 0x0000000000288947 */ /* 0x000fea0003800000 */
[----:B------:R-:W4:Y:S02]  /*0d10*/  LDC R9, c[0x0][0x64c] ;  /* 0x00019300ff097b82 */ /* 0x000f240000000800 */
[----:B----4-:R-:W-:-:S05]  /*0d20*/  IADD3 R9, P0, R24, R9, RZ ;  /* 0x0000000918097210 */ /* 0x010fca0007f1e0ff */
        /* <DEDUP_REMOVED lines=8> */
.L_x_10:
[----:B-1----:R-:W-:Y:S01]  /*0db0*/  SHF.R.U64 R4, R4, R14, R5 ;  /* 0x0000000e04047219 */ /* 0x002fe20000001205 */
[----:B0-----:R-:W-:Y:S01]  /*0dc0*/  VIADD R6, R15, 0xffffffff ;  /* 0xffffffff0f067836 */ /* 0x001fe20000000000 */
[----:B------:R-:W-:Y:S01]  /*0dd0*/  SHF.L.U32 R0, R23, R12, RZ ;  /* 0x0000000c17007219 */ /* 0x000fe200000006ff */
[----:B------:R-:W-:Y:S01]  /*0de0*/  IMAD.MOV.U32 R23, RZ, RZ, R28 ;  /* 0x000000ffff177224 */ /* 0x000fe200078e001c */
[----:B------:R-:W-:Y:S01]  /*0df0*/  LOP3.LUT R5, R27, R10, RZ, 0xc0, !PT ;  /* 0x0000000a1b057212 */ /* 0x000fe200078ec0ff */
[----:B------:R-:W-:Y:S01]  /*0e00*/  IMAD.MOV R7, RZ, RZ, -R4 ;  /* 0x000000ffff077224 */ /* 0x000fe200078e0a04 */
[----:B------:R-:W-:Y:S02]  /*0e10*/  SEL R3, R3, R30, !P1 ;  /* 0x0000001e03037207 */ /* 0x000fe40004800000 */
[----:B------:R-:W-:Y:S01]  /*0e20*/  LOP3.LUT R6, R13, R6, RZ, 0xc0, !PT ;  /* 0x000000060d067212 */ /* 0x000fe200078ec0ff */
[----:B------:R-:W-:Y:S02]  /*0e30*/  IMAD R4, R0, R4, R5 ;  /* 0x0000000400047224 */ /* 0x000fe400078e0205 */
[----:B--2---:R-:W-:-:S02]  /*0e40*/  IMAD R0, R7, R26, R24 ;  /* 0x0000001a07007224 */ /* 0x004fc400078e0218 */
[----:B---3--:R-:W-:Y:S02]  /*0e50*/  IMAD R3, R4, R25, R3 ;  /* 0x0000001904037224 */ /* 0x008fe400078e0203 */
[----:B------:R-:W-:Y:S02]  /*0e60*/  IMAD R154, R0, R15, R6 ;  /* 0x0000000f009a7224 */ /* 0x000fe400078e0206 */
[----:B------:R-:W-:-:S03]  /*0e70*/  IMAD.MOV.U32 R4, RZ, RZ, 0x1 ;  /* 0x00000001ff047424 */ /* 0x000fc600078e00ff */
[----:B------:R-:W-:Y:S02]  /*0e80*/  SEL R153, R154, R3, !P1 ;  /* 0x000000039a997207 */ /* 0x000fe40004800000 */
[----:B------:R-:W-:Y:S02]  /*0e90*/  PRMT R0, R4, 0x7610, R0 ;  /* 0x0000761004007816 */ /* 0x000fe40000000000 */
[----:B------:R-:W-:-:S07]  /*0ea0*/  SEL R154, R3, R154, !P1 ;  /* 0x0000009a039a7207 */ /* 0x000fce0004800000 */
.L_x_8:
[----:B------:R-:W-:-:S08]  /*0eb0*/  NOP ;  /* 0x0000000000007918 */ /* 0x000fd00000000000 */
[----:B------:R-:W0:Y:S02]  /*0ec0*/  USETMAXREG.TRY_ALLOC.CTAPOOL UP0, 0xe8 ;  /* 0x000000e8000079c8 */ /* 0x000e240008000600 */
[----:B0-----:R-:W-:-:S13]  /*0ed0*/  PLOP3.LUT P0, PT, PT, PT, UP0, 0x80, 0x0 ;  /* 0x000000000000781c */ /* 0x001fda0003f0f008 */
[----:B------:R-:W-:Y:S05]  /*0ee0*/  @!P0 BRA `(.L_x_8) ;  /* 0xfffffffc00f08947 */ /* 0x000fea000383ffff */
[----:B------:R-:W-:Y:S01]  /*0ef0*/  ULDC.64 UR4, c[0x0][0x598] ;  /* 0x0001660000047ab9 */ /* 0x000fe20000000a00 */
[----:B------:R-:W-:Y:S01]  /*0f00*/  ULDC.64 UR36, c[0x0][0x208] ;  /* 0x0000820000247ab9 */ /* 0x000fe20000000a00 */
[----:B------:R-:W-:-:S04]  /*0f10*/  ISETP.NE.U32.AND P0, PT, RZ, UR4, PT ;  /* 0x00000004ff007c0c */ /* 0x000fc8000bf05070 */
[----:B------:R-:W-:-:S13]  /*0f20*/  ISETP.NE.AND.EX P0, PT, RZ, UR5, PT, P0 ;  /* 0x00000005ff007c0c */ /* 0x000fda000bf05300 */
[----:B------:R-:W-:Y:S05]  /*0f30*/  @!P0 BRA `(.L_x_11) ;  /* 0x00000000001c8947 */ /* 0x000fea0003800000 */
[----:B------:R-:W0:Y:S02]  /*0f40*/  LDC.64 R4, c[0x0][0x598] ;  /* 0x00016600ff047b82 */ /* 0x000e240000000a00 */
[----:B0-----:R-:W2:Y:S02]  /*0f50*/  LDG.E.64 R4, desc[UR36][R4.64] ;  /* 0x0000002404047981 */ /* 0x001ea4000c1e1b00 */
[----:B--2---:R-:W-:-:S04]  /*0f60*/  ISETP.NE.U32.AND P0, PT, R4, RZ, PT ;  /* 0x000000ff0400720c */ /* 0x004fc80003f05070 */
[----:B------:R-:W-:-:S13]  /*0f70*/  ISETP.NE.AND.EX P0, PT, R5, RZ, PT, P0 ;  /* 0x000000ff0500720c */ /* 0x000fda0003f05300 */
[----:B------:R-:W-:Y:S05]  /*0f80*/  @!P0 BRA `(.L_x_11) ;  /* 0x0000000000088947 */ /* 0x000fea0003800000 */
[----:B------:R0:W5:Y:S01]  /*0f90*/  LD.E R155, desc[UR36][R4.64] ;  /* 0x00000024049b7980 */ /* 0x000162000c101900 */
[----:B------:R-:W-:Y:S05]  /*0fa0*/  BRA `(.L_x_12) ;  /* 0x0000000000247947 */ /* 0x000fea0003800000 */
.L_x_11:
[----:B------:R-:W-:Y:S02]  /*0fb0*/  ULDC.64 UR4, c[0x0][0x588] ;  /* 0x0001620000047ab9 */ /* 0x000fe40000000a00 */
[----:B------:R-:W-:-:S04]  /*0fc0*/  ISETP.NE.U32.AND P0, PT, RZ, UR4, PT ;  /* 0x00000004ff007c0c */ /* 0x000fc8000bf05070 */
[----:B------:R-:W-:-:S13]  /*0fd0*/  ISETP.NE.AND.EX P0, PT, RZ, UR5, PT, P0 ;  /* 0x00000005ff007c0c */ /* 0x000fda000bf05300 */
[----:B------:R-:W-:Y:S05]  /*0fe0*/  @!P0 BRA `(.L_x_13) ;  /* 0x00000000000c8947 */ /* 0x000fea0003800000 */
[----:B------:R-:W0:Y:S02]  /*0ff0*/  LDC.64 R4, c[0x0][0x588] ;  /* 0x00016200ff047b82 */ /* 0x000e240000000a00 */
[----:B0-----:R1:W5:Y:S01]  /*1000*/  LDG.E R155, desc[UR36][R4.64] ;  /* 0x00000024049b7981 */ /* 0x001362000c1e1900 */
[----:B------:R-:W-:Y:S05]  /*1010*/  BRA `(.L_x_12) ;  /* 0x0000000000087947 */ /* 0x000fea0003800000 */
.L_x_13:
[----:B------:R-:W-:Y:S02]  /*1020*/  ULDC UR4, c[0x0][0x580] ;  /* 0x0001600000047ab9 */ /* 0x000fe40000000800 */
[----:B------:R-:W-:-:S07]  /*1030*/  IMAD.U32 R155, RZ, RZ, UR4 ;  /* 0x00000004ff9b7e24 */ /* 0x000fce000f8e00ff */
.L_x_12:
[----:B------:R-:W-:Y:S02]  /*1040*/  ULDC.64 UR4, c[0x0][0x5a0] ;  /* 0x0001680000047ab9 */ /* 0x000fe40000000a00 */
[----:B------:R-:W-:-:S04]  /*1050*/  ISETP.NE.U32.AND P0, PT, RZ, UR4, PT ;  /* 0x00000004ff007c0c */ /* 0x000fc8000bf05070 */
[----:B------:R-:W-:-:S13]  /*1060*/  ISETP.NE.AND.EX P0, PT, RZ, UR5, PT, P0 ;  /* 0x00000005ff007c0c */ /* 0x000fda000bf05300 */
[----:B------:R-:W-:Y:S05]  /*1070*/  @!P0 BRA `(.L_x_14) ;  /* 0x00000000001c8947 */ /* 0x000fea0003800000 */
[----:B01----:R-:W0:Y:S02]  /*1080*/  LDC.64 R4, c[0x0][0x5a0] ;  /* 0x00016800ff047b82 */ /* 0x003e240000000a00 */
[----:B0-----:R-:W2:Y:S02]  /*1090*/  LDG.E.64 R4, desc[UR36][R4.64] ;  /* 0x0000002404047981 */ /* 0x001ea4000c1e1b00 */
[----:B--2---:R-:W-:-:S04]  /*10a0*/  ISETP.NE.U32.AND P0, PT, R4, RZ, PT ;  /* 0x000000ff0400720c */ /* 0x004fc80003f05070 */
[----:B------:R-:W-:-:S13]  /*10b0*/  ISETP.NE.AND.EX P0, PT, R5, RZ, PT, P0 ;  /* 0x000000ff0500720c */ /* 0x000fda0003f05300 */
[----:B------:R-:W-:Y:S05]  /*10c0*/  @!P0 BRA `(.L_x_14) ;  /* 0x0000000000088947 */ /* 0x000fea0003800000 */
[----:B------:R0:W5:Y:S01]  /*10d0*/  LD.E R156, desc[UR36][R4.64] ;  /* 0x00000024049c7980 */ /* 0x000162000c101900 */
[----:B------:R-:W-:Y:S05]  /*10e0*/  BRA `(.L_x_15) ;  /* 0x0000000000247947 */ /* 0x000fea0003800000 */
.L_x_14:
[----:B------:R-:W-:Y:S02]  /*10f0*/  ULDC.64 UR4, c[0x0][0x590] ;  /* 0x0001640000047ab9 */ /* 0x000fe40000000a00 */
[----:B------:R-:W-:-:S04]  /*1100*/  ISETP.NE.U32.AND P0, PT, RZ, UR4, PT ;  /* 0x00000004ff007c0c */ /* 0x000fc8000bf05070 */
[----:B------:R-:W-:-:S13]  /*1110*/  ISETP.NE.AND.EX P0, PT, RZ, UR5, PT, P0 ;  /* 0x00000005ff007c0c */ /* 0x000fda000bf05300 */
[----:B------:R-:W-:Y:S05]  /*1120*/  @!P0 BRA `(.L_x_16) ;  /* 0x00000000000c8947 */ /* 0x000fea0003800000 */
[----:B------:R-:W2:Y:S02]  /*1130*/  LDC.64 R156, c[0x0][0x590] ;  /* 0x00016400ff9c7b82 */ /* 0x000ea40000000a00 */
[----:B--2---:R2:W5:Y:S01]  /*1140*/  LDG.E R156, desc[UR36][R156.64] ;  /* 0x000000249c9c7981 */ /* 0x004562000c1e1900 */
[----:B------:R-:W-:Y:S05]  /*1150*/  BRA `(.L_x_15) ;  /* 0x0000000000087947 */ /* 0x000fea0003800000 */
.L_x_16:
[----:B------:R-:W-:Y:S02]  /*1160*/  ULDC UR4, c[0x0][0x584] ;  /* 0x0001610000047ab9 */ /* 0x000fe40000000800 */
[----:B------:R-:W-:-:S07]  /*1170*/  IMAD.U32 R156, RZ, RZ, UR4 ;  /* 0x00000004ff9c7e24 */ /* 0x000fce000f8e00ff */
.L_x_15:
[----:B------:R-:W-:-:S13]  /*1180*/  LOP3.LUT P0, RZ, R0, 0xff, RZ, 0xc0, !PT ;  /* 0x000000ff00ff7812 */ /* 0x000fda000780c0ff */
[----:B------:R-:W-:Y:S05]  /*1190*/  @!P0 EXIT ;  /* 0x000000000000894d */ /* 0x000fea0003800000 */
[----:B------:R-:W-:Y:S01]  /*11a0*/  ULDC UR4, c[0x0][0x28c] ;  /* 0x0000a30000047ab9 */ /* 0x000fe20000000800 */
[----:B--2---:R-:W-:Y:S01]  /*11b0*/  LOP3.LUT R157, R19, 0x1, RZ, 0xfc, !PT ;  /* 0x00000001139d7812 */ /* 0x004fe200078efcff */
[----:B------:R-:W-:Y:S01]  /*11c0*/  UIADD3 UR4, UR4, 0x1f, URZ ;  /* 0x0000001f04047890 */ /* 0x000fe2000fffe03f */
[----:B------:R-:W-:Y:S01]  /*11d0*/  UMOV UR38, URZ ;  /* 0x0000003f00267c82 */ /* 0x000fe20008000000 */
[----:B------:R-:W-:Y:S02]  /*11e0*/  UMOV UR39, URZ ;  /* 0x0000003f00277c82 */ /* 0x000fe40008000000 */
[----:B------:R-:W-:-:S04]  /*11f0*/  USHF.R.S32.HI UR5, URZ, 0x1f, UR4 ;  /* 0x0000001f3f057899 */ /* 0x000fc80008011404 */
[----:B------:R-:W-:-:S04]  /*1200*/  ULEA.HI UR5, UR5, UR4, URZ, 0x5 ;  /* 0x0000000405057291 */ /* 0x000fc8000f8f283f */
[----:B------:R-:W-:-:S12]  /*1210*/  USHF.R.S32.HI UR40, URZ, 0x5, UR5 ;  /* 0x000000053f287899 */ /* 0x000fd80008011405 */
.L_x_292:
[----:B------:R-:W-:Y:S01]  /*1220*/  LOP3.LUT R0, R18, 0x80, RZ, 0xc0, !PT ;  /* 0x0000008012007812 */ /* 0x000fe200078ec0ff */
[----:B--2---:R-:W2:Y:S01]  /*1230*/  S2UR UR7, SR_CgaCtaId ;  /* 0x00000000000779c3 */ /* 0x004ea20000008800 */
[----:B------:R-:W-:Y:S02]  /*1240*/  UMOV UR6, 0x400 ;  /* 0x0000040000067882 */ /* 0x000fe40000000000 */
[----:B------:R-:W-:-:S06]  /*1250*/  SHF.R.U32.HI R0, RZ, 0x7, R0 ;  /* 0x00000007ff007819 */ /* 0x000fcc0000011600 */
[----:B---3--:R-:W3:Y:S01]  /*1260*/  SHFL.IDX PT, R0, R0, RZ, 0x1f ;  /* 0x00001fff00007589 */ /* 0x008ee200000e0000 */
[----:B--2---:R-:W-:Y:S01]  /*1270*/  ULEA UR6, UR7, UR6, 0x18 ;  /* 0x0000000607067291 */ /* 0x004fe2000f8ec03f */
[----:B---3--:R-:W-:-:S13]  /*1280*/  R2UR UR4, R0 ;  /* 0x00000000000472ca */ /* 0x008fda00000e0000 */
[----:B------:R-:W-:-:S04]  /*1290*/  ULEA.HI UR5, UR4, UR4, URZ, 0x1 ;  /* 0x0000000404057291 */ /* 0x000fc8000f8f083f */
[----:B------:R-:W-:-:S04]  /*12a0*/  ULOP3.LUT UR5, UR5, 0xffffe, URZ, 0xc0, !UPT ;  /* 0x000ffffe05057892 */ /* 0x000fc8000f8ec03f */
[----:B------:R-:W-:-:S03]  /*12b0*/  UIADD3 UR5, UR4, -UR5, URZ ;  /* 0x8000000504057290 */ /* 0x000fc6000fffe03f */
[----:B------:R-:W-:Y:S01]  /*12c0*/  ULDC UR4, c[0x0][0x28c] ;  /* 0x0000a30000047ab9 */ /* 0x000fe20000000800 */
[----:B------:R-:W-:Y:S01]  /*12d0*/  ULEA UR5, UR5, UR6, 0xc ;  /* 0x0000000605057291 */ /* 0x000fe2000f8e603f */
[----:B------:R-:W-:-:S03]  /*12e0*/  ISETP.LT.AND P0, PT, RZ, UR4, PT ;  /* 0x00000004ff007c0c */ /* 0x000fc6000bf01270 */
[----:B------:R-:W-:-:S04]  /*12f0*/  UIADD3 UR5, UR5, 0x100, URZ ;  /* 0x0000010005057890 */ /* 0x000fc8000fffe03f */
[----:B------:R-:W-:-:S04]  /*1300*/  USHF.R.U32.HI UR5, URZ, 0x4, UR5 ;  /* 0x000000043f057899 */ /* 0x000fc80008011605 */
[----:B------:R-:W-:Y:S02]  /*1310*/  ULOP3.LUT UR41, UR5, 0x3fff, URZ, 0xc0, !UPT ;  /* 0x00003fff05297892 */ /* 0x000fe4000f8ec03f */
[----:B-1--45:R-:W-:Y:S10]  /*1320*/  @P0 BRA `(.L_x_17) ;  /* 0x0000000000400947 */ /* 0x032ff40003800000 */
[----:B------:R-:W-:Y:S01]  /*1330*/  MOV R0, 0x0 ;  /* 0x0000000000007802 */ /* 0x000fe20000000f00 */
[----:B------:R-:W-:Y:S01]  /*1340*/  ULDC.64 UR4, c[0x4][0x68] ;  /* 0x01001a0000047ab9 */ /* 0x000fe20000000a00 */
[----:B------:R-:W-:Y:S01]  /*1350*/  ULDC.64 UR6, c[0x4][0x8] ;  /* 0x0100020000067ab9 */ /* 0x000fe20000000a00 */
[----:B01----:R-:W-:Y:S01]  /*1360*/  IMAD.U32 R4, RZ, RZ, UR4 ;  /* 0x00000004ff047e24 */ /* 0x003fe2000f8e00ff */
[----:B------:R0:W1:Y:S01]  /*1370*/  LDC.64 R14, c[0x4][R0] ;  /* 0x01000000000e7b82 */ /* 0x0000620000000a00 */
[----:B------:R-:W-:Y:S01]  /*1380*/  IMAD.U32 R5, RZ, RZ, UR5 ;  /* 0x00000005ff057e24 */ /* 0x000fe2000f8e00ff */
[----:B------:R-:W-:Y:S01]  /*1390*/  ULDC.64 UR4, c[0x4][0x70] ;  /* 0x01001c0000047ab9 */ /* 0x000fe20000000a00 */
[----:B------:R-:W-:Y:S02]  /*13a0*/  IMAD.U32 R10, RZ, RZ, UR6 ;  /* 0x00000006ff0a7e24 */ /* 0x000fe4000f8e00ff */
[----:B------:R-:W-:Y:S02]  /*13b0*/  IMAD.U32 R6, RZ, RZ, UR4 ;  /* 0x00000004ff067e24 */ /* 0x000fe4000f8e00ff */
[----:B------:R-:W-:-:S02]  /*13c0*/  IMAD.U32 R7, RZ, RZ, UR5 ;  /* 0x00000005ff077e24 */ /* 0x000fc4000f8e00ff */
[----:B------:R-:W-:Y:S02]  /*13d0*/  IMAD.U32 R11, RZ, RZ, UR7 ;  /* 0x00000007ff0b7e24 */ /* 0x000fe4000f8e00ff */
[----:B------:R-:W-:Y:S02]  /*13e0*/  IMAD.MOV.U32 R8, RZ, RZ, 0x1e1 ;  /* 0x000001e1ff087424 */ /* 0x000fe400078e00ff */
[----:B------:R-:W-:Y:S02]  /*13f0*/  IMAD.MOV.U32 R12, RZ, RZ, 0x1 ;  /* 0x00000001ff0c7424 */ /* 0x000fe400078e00ff */
[----:B0-----:R-:W-:-:S07]  /*1400*/  IMAD.MOV.U32 R13, RZ, RZ, RZ ;  /* 0x000000ffff0d7224 */ /* 0x001fce00078e00ff */
[----:B------:R-:W-:-:S07]  /*1410*/  LEPC R20, `(.L_x_17) ;  /* 0x000000001014794e */ /* 0x000fce0000000000 */
[----:B-1---5:R-:W-:Y:S05]  /*1420*/  CALL.ABS.NOINC R14 ;  /* 0x000000000e007343 */ /* 0x022fea0003c00000 */
.L_x_17:
[----:B------:R-:W-:-:S13]  /*1430*/  ISETP.NE.AND P0, PT, R157, 0x3, PT ;  /* 0x000000039d00780c */ /* 0x000fda0003f05270 */
[----:B------:R-:W-:Y:S05]  /*1440*/  @!P0 BRA `(.L_x_18) ;  /* 0x0000000000048947 */ /* 0x000fea0003800000 */
[----:B------:R-:W-:Y:S01]  /*1450*/  BPT.TRAP 0x1 ;  /* 0x000000040000795c */ /* 0x000fe20000300000 */
.L_x_18:
[----:B------:R-:W2:Y:S01]  /*1460*/  S2UR UR5, SR_CgaCtaId ;  /* 0x00000000000579c3 */ /* 0x000ea20000008800 */
[----:B------:R-:W-:Y:S01]  /*1470*/  UMOV UR4, 0x400 ;  /* 0x0000040000047882 */ /* 0x000fe20000000000 */
[----:B------:R-:W-:Y:S02]  /*1480*/  IMAD.U32 R0, RZ, RZ, UR38 ;  /* 0x00000026ff007e24 */ /* 0x000fe4000f8e00ff */
[----:B------:R-:W-:-:S03]  /*1490*/  IMAD.U32 R3, RZ, RZ, UR39 ;  /* 0x00000027ff037e24 */ /* 0x000fc6000f8e00ff */
[----:B------:R-:W-:Y:S01]  /*14a0*/  SHF.L.U32 R0, R0, 0x1f, RZ ;  /* 0x0000001f00007819 */ /* 0x000fe200000006ff */
[----:B--2---:R-:W-:-:S06]  /*14b0*/  ULEA UR4, UR5, UR4, 0x18 ;  /* 0x0000000405047291 */ /* 0x004fcc000f8ec03f */
[----:B------:R-:W-:-:S04]  /*14c0*/  IMAD.U32 R6, RZ, RZ, UR4 ;  /* 0x00000004ff067e24 */ /* 0x000fc8000f8e00ff */
[----:B------:R-:W-:-:S04]  /*14d0*/  IMAD R3, R3, 0x8, R6 ;  /* 0x0000000803037824 */ /* 0x000fc800078e0206 */
[----:B------:R2:W3:Y:S01]  /*14e0*/  SYNCS.PHASECHK.TRANS64.TRYWAIT P1, [R3+URZ], R0 ;  /* 0x00000000030075a7 */ /* 0x0004e2000802017f */
[----:B------:R-:W-:Y:S05]  /*14f0*/  @!P0 BRA `(.L_x_19) ;  /* 0x0000000000048947 */ /* 0x000fea0003800000 */
[----:B------:R-:W-:Y:S01]  /*1500*/  BPT.TRAP 0x1 ;  /* 0x000000040000795c */ /* 0x000fe20000300000 */
.L_x_19:
[----:B---3--:R-:W-:Y:S05]  /*1510*/  @P1 BRA `(.L_x_20) ;  /* 0x0000000000081947 */ /* 0x008fea0003800000 */
[----:B------:R-:W3:Y:S02]  /*1520*/  SYNCS.PHASECHK.TRANS64.TRYWAIT P1, [R3+URZ], R0 ;  /* 0x00000000030075a7 */ /* 0x000ee4000802017f */
[----:B---3--:R-:W-:Y:S05]  /*1530*/  @!P1 BRA `(.L_x_21) ;  /* 0x000000a000749947 */ /* 0x008fea0003800000 */
.L_x_20:
[----:B------:R-:W-:-:S04]  /*1540*/  UISETP.LT.AND UP0, UPT, UR40, 0x1, UPT ;  /* 0x000000012800788c */ /* 0x000fc8000bf01270 */
[----:B------:R-:W-:-:S06]  /*1550*/  USEL UR4, UR40, 0x1, UP0 ;  /* 0x0000000128047887 */ /* 0x000fcc0008000000 */
[----:B--23--:R-:W-:Y:S01]  /*1560*/  IMAD.U32 R0, RZ, RZ, UR4 ;  /* 0x00000004ff007e24 */ /* 0x00cfe2000f8e00ff */
[----:B------:R-:W-:Y:S05]  /*1570*/  WARPSYNC.ALL ;  /* 0x0000000000007948 */ /* 0x000fea0003800000 */
[----:B------:R-:W-:-:S04]  /*1580*/  IADD3 R0, -R0, UR40, RZ ;  /* 0x0000002800007c10 */ /* 0x000fc8000fffe1ff */
[----:B------:R-:W-:Y:S02]  /*1590*/  ISETP.GE.AND P1, PT, R0, 0x1, PT ;  /* 0x000000010000780c */ /* 0x000fe40003f26270 */
[----:B------:R-:W-:Y:S01]  /*15a0*/  R2UR UR4, R6 ;  /* 0x00000000060472ca */ /* 0x000fe200000e0000 */
[----:B------:R-:W-:Y:S01]  /*15b0*/  ULOP3.LUT UR41, UR41, 0x10000, URZ, 0xfc, !UPT ;  /* 0x0001000029297892 */ /* 0x000fe2000f8efc3f */
[----:B------:R-:W-:Y:S01]  /*15c0*/  WARPGROUP.ARRIVE ;  /* 0x00000000000079c5 */ /* 0x000fe20000000000 */
[----:B------:R-:W-:Y:S01]  /*15d0*/  UMOV UR5, 0x80000020 ;  /* 0x8000002000057882 */ /* 0x000fe20000000000 */
[----:B------:R-:W-:-:S09]  /*15e0*/  UMOV UR7, 0x80000020 ;  /* 0x8000002000077882 */ /* 0x000fd20000000000 */
[----:B------:R-:W-:-:S04]  /*15f0*/  UIADD3 UR4, UR4, 0xa100, URZ ;  /* 0x0000a10004047890 */ /* 0x000fc8000fffe03f */
[----:B------:R-:W-:-:S04]  /*1600*/  USHF.R.U32.HI UR4, URZ, 0x4, UR4 ;  /* 0x000000043f047899 */ /* 0x000fc80008011604 */
[----:B------:R-:W-:-:S04]  /*1610*/  ULOP3.LUT UR4, UR4, 0x3fff, URZ, 0xc0, !UPT ;  /* 0x00003fff04047892 */ /* 0x000fc8000f8ec03f */
[----:B------:R-:W-:Y:S02]  /*1620*/  ULOP3.LUT UR9, UR4, 0x10000, URZ, 0xfc, !UPT ;  /* 0x0001000004097892 */ /* 0x000fe4000f8efc3f */
[----:B------:R-:W-:Y:S02]  /*1630*/  ULEA UR4, UR39, UR41, 0x9 ;  /* 0x0000002927047291 */ /* 0x000fe4000f8e483f */
[----:B------:R-:W-:-:S09]  /*1640*/  ULEA UR6, UR39, UR9, 0xa ;  /* 0x0000000927067291 */ /* 0x000fd2000f8e503f */
[----:B------:R-:W-:Y:S01]  /*1650*/  HGMMA.64x256x16.F32 R24, gdesc[UR4], RZ, !UPT, gsb0 ;  /* 0x03e00000041879f0 */ /* 0x000fe2000c0008ff */
[----:B------:R-:W-:Y:S02]  /*1660*/  UIADD3 UR4, UR4, 0x2, URZ ;  /* 0x0000000204047890 */ /* 0x000fe4000fffe03f */
[----:B------:R-:W-:Y:S01]  /*1670*/  UIADD3 UR6, UR6, 0x2, URZ ;  /* 0x0000000206067890 */ /* 0x000fe2000fffe03f */
[----:B------:R-:W-:Y:S01]  /*1680*/  UMOV UR5, 0x80000020 ;  /* 0x8000002000057882 */ /* 0x000fe20000000000 */
[----:B------:R-:W-:Y:S01]  /*1690*/  UMOV UR7, 0x80000020 ;  /* 0x8000002000077882 */ /* 0x000fe20000000000 */
[----:B------:R-:W-:Y:S02]  /*16a0*/  WARPGROUP.DEPBAR.LE gsb0, 0x0 ;  /* 0x00008000000079c5 */ /* 0x000fe40000010000 */
[----:B------:R-:W-:-:S15]  /*16b0*/  WARPGROUP.ARRIVE ;  /* 0x00000000000079c5 */ /* 0x000fde0000000000 */
[----:B------:R-:W-:-:S05]  /*16c0*/  NOP ;  /* 0x0000000000007918 */ /* 0x000fca0000000000 */
[----:B------:R-:W-:Y:S03]  /*16d0*/  HGMMA.64x256x16.F32 R24, gdesc[UR4], R24, gsb0 ;  /* 0x03e00000041879f0 */ /* 0x000fe60008000818 */
[----:B------:R-:W-:Y:S02]  /*16e0*/  WARPGROUP.DEPBAR.LE gsb0, 0x0 ;  /* 0x00008000000079c5 */ /* 0x000fe40000010000 */
[----:B------:R-:W-:Y:S05]  /*16f0*/  @!P1 BRA `(.L_x_22) ;  /* 0x0000000000e89947 */ /* 0x000fea0003800000 */
[----:B------:R-:W-:Y:S02]  /*1700*/  UIADD3 UR4, UR39, 0x1, URZ ;  /* 0x0000000127047890 */ /* 0x000fe4000fffe03f */
[----:B------:R-:W-:Y:S02]  /*1710*/  IMAD.U32 R3, RZ, RZ, UR39 ;  /* 0x00000027ff037e24 */ /* 0x000fe4000f8e00ff */
[----:B------:R-:W-:-:S04]  /*1720*/  UISETP.NE.AND UP0, UPT, UR4, 0x5, UPT ;  /* 0x000000050400788c */ /* 0x000fc8000bf05270 */
[----:B------:R-:W-:Y:S02]  /*1730*/  USEL UR5, URZ, 0x1, UP0 ;  /* 0x000000013f057887 */ /* 0x000fe40008000000 */
[----:B------:R-:W-:Y:S02]  /*1740*/  USEL UR8, UR4, URZ, UP0 ;  /* 0x0000003f04087287 */ /* 0x000fe40008000000 */
[----:B------:R-:W-:-:S06]  /*1750*/  ULOP3.LUT UR5, UR38, UR5, URZ, 0x3c, !UPT ;  /* 0x0000000526057292 */ /* 0x000fcc000f8e3c3f */
[----:B------:R-:W-:-:S07]  /*1760*/  IMAD.U32 R7, RZ, RZ, UR5 ;  /* 0x00000005ff077e24 */ /* 0x000fce000f8e00ff */
.L_x_29:
[----:B------:R-:W-:Y:S05]  /*1770*/  @!P0 BRA `(.L_x_23) ;  /* 0x0000000000048947 */ /* 0x000fea0003800000 */
[----:B------:R-:W-:Y:S01]  /*1780*/  BPT.TRAP 0x1 ;  /* 0x000000040000795c */ /* 0x000fe20000300000 */
.L_x_23:
[----:B------:R-:W2:Y:S01]  /*1790*/  S2UR UR5, SR_CgaCtaId ;  /* 0x00000000000579c3 */ /* 0x000ea20000008800 */
[----:B------:R-:W-:Y:S01]  /*17a0*/  UMOV UR4, 0x400 ;  /* 0x0000040000047882 */ /* 0x000fe20000000000 */
[----:B01----:R-:W-:Y:S01]  /*17b0*/  IMAD.U32 R5, RZ, RZ, UR8 ;  /* 0x00000008ff057e24 */ /* 0x003fe2000f8e00ff */
[----:B------:R-:W-:Y:S01]  /*17c0*/  SHF.L.U32 R4, R7, 0x1f, RZ ;  /* 0x0000001f07047819 */ /* 0x000fe200000006ff */
[----:B--2---:R-:W-:-:S06]  /*17d0*/  ULEA UR4, UR5, UR4, 0x18 ;  /* 0x0000000405047291 */ /* 0x004fcc000f8ec03f */
[----:B------:R-:W-:-:S04]  /*17e0*/  IMAD.U32 R6, RZ, RZ, UR4 ;  /* 0x00000004ff067e24 */ /* 0x000fc8000f8e00ff */
[----:B------:R-:W-:-:S04]  /*17f0*/  IMAD R5, R5, 0x8, R6 ;  /* 0x0000000805057824 */ /* 0x000fc800078e0206 */
[----:B------:R0:W1:Y:S01]  /*1800*/  SYNCS.PHASECHK.TRANS64.TRYWAIT P1, [R5+URZ], R4 ;  /* 0x00000004050075a7 */ /* 0x000062000802017f */
[----:B------:R-:W-:Y:S05]  /*1810*/  @!P0 BRA `(.L_x_24) ;  /* 0x0000000000048947 */ /* 0x000fea0003800000 */
[----:B------:R-:W-:Y:S01]  /*1820*/  BPT.TRAP 0x1 ;  /* 0x000000040000795c */ /* 0x000fe20000300000 */
.L_x_24:
[----:B-1----:R-:W-:Y:S05]  /*1830*/  @P1 BRA `(.L_x_25) ;  /* 0x0000000000081947 */ /* 0x002fea0003800000 */
[----:B------:R-:W1:Y:S02]  /*1840*/  SYNCS.PHASECHK.TRANS64.TRYWAIT P1, [R5+URZ], R4 ;  /* 0x00000004050075a7 */ /* 0x000e64000802017f */
[----:B-1----:R-:W-:Y:S05]  /*1850*/  @!P1 BRA `(.L_x_26) ;  /* 0x0000009c00c09947 */ /* 0x002fea0003800000 */
.L_x_25:
[----:B------:R-:W-:Y:S01]  /*1860*/  ULEA UR4, UR8, UR41, 0x9 ;  /* 0x0000002908047291 */ /* 0x000fe2000f8e483f */
[----:B------:R-:W-:Y:S01]  /*1870*/  WARPGROUP.ARRIVE ;  /* 0x00000000000079c5 */ /* 0x000fe20000000000 */
[----:B------:R-:W-:Y:S01]  /*1880*/  ULEA UR6, UR8, UR9, 0xa ;  /* 0x0000000908067291 */ /* 0x000fe2000f8e503f */
[----:B------:R-:W-:Y:S01]  /*1890*/  UMOV UR5, 0x80000020 ;  /* 0x8000002000057882 */ /* 0x000fe20000000000 */
[----:B------:R-:W-:-:S07]  /*18a0*/  UMOV UR7, 0x80000020 ;  /* 0x8000002000077882 */ /* 0x000fce0000000000 */
[----:B------:R-:W-:Y:S01]  /*18b0*/  HGMMA.64x256x16.F32 R24, gdesc[UR4], R24, gsb0 ;  /* 0x03e00000041879f0 */ /* 0x000fe20008000818 */
        /* <DEDUP_REMOVED lines=10> */
[----:B------:R-:W-:Y:S01]  /*1960*/  BPT.TRAP 0x1 ;  /* 0x000000040000795c */ /* 0x000fe20000300000 */
.L_x_27:
[----:B------:R-:W-:-:S13]  /*1970*/  ISETP.NE.AND P1, PT, R22, RZ, PT ;  /* 0x000000ff1600720c */ /* 0x000fda0003f25270 */
[----:B01----:R-:W-:-:S04]  /*1980*/  @P1 IMAD R4, R3, 0x8, R6 ;  /* 0x0000000803041824 */ /* 0x003fc800078e0206 */
[----:B------:R-:W-:-:S05]  /*1990*/  @P1 VIADD R5, R4, 0x28 ;  /* 0x0000002804051836 */ /* 0x000fca0000000000 */
[----:B------:R-:W-:-:S04]  /*19a0*/  @P1 PRMT R5, R152, 0x654, R5 ;  /* 0x0000065498051816 */ /* 0x000fc80000000005 */
[----:B------:R0:W-:Y:S01]  /*19b0*/  @P1 SYNCS.ARRIVE.TRANS64.RED.A1T0 RZ, [R5+URZ], RZ ;  /* 0x000000ff05ff19a7 */ /* 0x0001e2000810043f */
[----:B------:R-:W-:-:S13]  /*19c0*/  ISETP.GT.U32.AND P1, PT, R19, 0x1, PT ;  /* 0x000000011300780c */ /* 0x000fda0003f24070 */
[----:B0-----:R-:W-:Y:S05]  /*19d0*/  @P1 BRA `(.L_x_28) ;  /* 0x0000000000041947 */ /* 0x001fea0003800000 */
[----:B------:R-:W-:Y:S01]  /*19e0*/  BPT.TRAP 0x1 ;  /* 0x000000040000795c */ /* 0x000fe20000300000 */
.L_x_28:
[----:B------:R-:W-:Y:S01]  /*19f0*/  UIADD3 UR8, UR8, 0x1, URZ ;  /* 0x0000000108087890 */ /* 0x000fe2000fffe03f */
[C---:B------:R-:W-:Y:S01]  /*1a00*/  ISETP.GT.AND P2, PT, R0.reuse, 0x1, PT ;  /* 0x000000010000780c */ /* 0x040fe20003f44270 */
[----:B------:R-:W-:Y:S02]  /*1a10*/  VIADD R3, R3, 0x1 ;  /* 0x0000000103037836 */ /* 0x000fe40000000000 */
[----:B------:R-:W-:Y:S01]  /*1a20*/  UISETP.NE.AND UP0, UPT, UR8, 0x5, UPT ;  /* 0x000000050800788c */ /* 0x000fe2000bf05270 */
[----:B------:R-:W-:Y:S02]  /*1a30*/  VIADD R0, R0, 0xffffffff ;  /* 0xffffffff00007836 */ /* 0x000fe40000000000 */
[C---:B------:R-:W-:Y:S01]  /*1a40*/  ISETP.NE.AND P1, PT, R3.reuse, 0x5, PT ;  /* 0x000000050300780c */ /* 0x040fe20003f25270 */
[----:B------:R-:W-:Y:S02]  /*1a50*/  USEL UR4, URZ, 0x1, UP0 ;  /* 0x000000013f047887 */ /* 0x000fe40008000000 */
[----:B------:R-:W-:Y:S01]  /*1a60*/  USEL UR8, UR8, URZ, UP0 ;  /* 0x0000003f08087287 */ /* 0x000fe20008000000 */
[----:B------:R-:W-:-:S03]  /*1a70*/  SEL R3, R3, RZ, P1 ;  /* 0x000000ff03037207 */ /* 0x000fc60000800000 */
[----:B------:R-:W-:Y:S01]  /*1a80*/  LOP3.LUT R7, R7, UR4, RZ, 0x3c, !PT ;  /* 0x0000000407077c12 */ /* 0x000fe2000f8e3cff */
[----:B------:R-:W-:Y:S07]  /*1a90*/  @P2 BRA `(.L_x_29) ;  /* 0xfffffffc00342947 */ /* 0x000fee000383ffff */
.L_x_22:
[----:B------:R-:W2:Y:S02]  /*1aa0*/  LDC R0, c[0x0][0x28c] ;  /* 0x0000a300ff007b82 */ /* 0x000ea40000000800 */
[----:B--2---:R-:W-:-:S13]  /*1ab0*/  ISETP.GE.AND P1, PT, R0, 0x1, PT ;  /* 0x000000010000780c */ /* 0x004fda0003f26270 */
[----:B------:R-:W-:Y:S05]  /*1ac0*/  @!P1 BRA `(.L_x_30) ;  /* 0x0000000000509947 */ /* 0x000fea0003800000 */
[----:B------:R-:W-:Y:S05]  /*1ad0*/  @!P0 BRA `(.L_x_31) ;  /* 0x0000000000048947 */ /* 0x000fea0003800000 */
[----:B------:R-:W-:Y:S01]  /*1ae0*/  BPT.TRAP 0x1 ;  /* 0x000000040000795c */ /* 0x000fe20000300000 */
.L_x_31:
[----:B------:R-:W-:Y:S01]  /*1af0*/  ISETP.NE.AND P0, PT, R22, RZ, PT ;  /* 0x000000ff1600720c */ /* 0x000fe20003f05270 */
[----:B------:R-:W-:Y:S01]  /*1b00*/  BSSY B0, `(.L_x_32) ;  /* 0x000000e000007945 */ /* 0x000fe20003800000 */
[----:B------:R-:W-:-:S11]  /*1b10*/  ISETP.GT.U32.AND P1, PT, R19, 0x1, PT ;  /* 0x000000011300780c */ /* 0x000fd60003f24070 */
[----:B------:R-:W-:Y:S05]  /*1b20*/  @!P0 BRA `(.L_x_33) ;  /* 0x00000000002c8947 */ /* 0x000fea0003800000 */
[----:B------:R-:W-:-:S04]  /*1b30*/  UISETP.LT.AND UP0, UPT, UR40, 0x1, UPT ;  /* 0x000000012800788c */ /* 0x000fc8000bf01270 */
[----:B------:R-:W-:-:S04]  /*1b40*/  USEL UR6, UR40, 0x1, UP0 ;  /* 0x0000000128067887 */ /* 0x000fc80008000000 */
[----:B------:R-:W-:-:S04]  /*1b50*/  UIADD3 UR6, UR39, UR40, -UR6 ;  /* 0x0000002827067290 */ /* 0x000fc8000fffe806 */
[----:B------:R-:W-:-:S04]  /*1b60*/  UIMAD.WIDE.U32 UR4, UR6, -0x33333333, URZ ;  /* 0xcccccccd060478a5 */ /* 0x000fc8000f8e003f */
[----:B------:R-:W-:-:S04]  /*1b70*/  USHF.R.U32.HI UR4, URZ, 0x2, UR5 ;  /* 0x000000023f047899 */ /* 0x000fc80008011605 */
[----:B------:R-:W-:-:S06]  /*1b80*/  UIMAD UR6, UR4, -0x5, UR6 ;  /* 0xfffffffb040678a4 */ /* 0x000fcc000f8e0206 */
[----:B------:R-:W-:-:S04]  /*1b90*/  IMAD.U32 R3, RZ, RZ, UR6 ;  /* 0x00000006ff037e24 */ /* 0x000fc8000f8e00ff */
[----:B------:R-:W-:-:S04]  /*1ba0*/  IMAD R0, R3, 0x8, R6 ;  /* 0x0000000803007824 */ /* 0x000fc800078e0206 */
[----:B------:R-:W-:-:S05]  /*1bb0*/  VIADD R3, R0, 0x28 ;  /* 0x0000002800037836 */ /* 0x000fca0000000000 */
[----:B------:R-:W-:-:S04]  /*1bc0*/  PRMT R3, R152, 0x654, R3 ;  /* 0x0000065498037816 */ /* 0x000fc80000000003 */
[----:B------:R2:W-:Y:S03]  /*1bd0*/  SYNCS.ARRIVE.TRANS64.RED.A1T0 RZ, [R3+URZ], RZ ;  /* 0x000000ff03ff79a7 */ /* 0x0005e6000810043f */
.L_x_33:
[----:B------:R-:W-:Y:S05]  /*1be0*/  BSYNC B0 ;  /* 0x0000000000007941 */ /* 0x000fea0003800000 */
.L_x_32:
[----:B------:R-:W-:Y:S05]  /*1bf0*/  @P1 BRA `(.L_x_30) ;  /* 0x0000000000041947 */ /* 0x000fea0003800000 */
[----:B------:R-:W-:Y:S01]  /*1c00*/  BPT.TRAP 0x1 ;  /* 0x000000040000795c */ /* 0x000fe20000300000 */
.L_x_30:
[----:B------:R-:W3:Y:S01]  /*1c10*/  LDC R6, c[0x0][0x288] ;  /* 0x0000a200ff067b82 */ /* 0x000ee20000000800 */
[--C-:B------:R-:W-:Y:S01]  /*1c20*/  SHF.R.U32.HI R0, RZ, 0x2, R18.reuse ;  /* 0x00000002ff007819 */ /* 0x100fe20000011612 */
[----:B------:R-:W-:Y:S01]  /*1c30*/  UIADD3 UR39, UR40, UR39, URZ ;  /* 0x0000002728277290 */ /* 0x000fe2000fffe03f */
[----:B01----:R-:W-:Y:S01]  /*1c40*/  SHF.R.U32.HI R5, RZ, 0x7, R18 ;  /* 0x00000007ff057819 */ /* 0x003fe20000011612 */
[----:B------:R-:W-:Y:S01]  /*1c50*/  ULDC UR7, c[0x0][0x284] ;  /* 0x0000a10000077ab9 */ /* 0x000fe20000000800 */
[----:B------:R-:W-:Y:S01]  /*1c60*/  LOP3.LUT R4, R18, 0x60, RZ, 0xc0, !PT ;  /* 0x0000006012047812 */ /* 0x000fe200078ec0ff */
[----:B------:R-:W-:Y:S01]  /*1c70*/  UISETP.GT.U32.AND UP0, UPT, UR39, 0x4, UPT ;  /* 0x000000042700788c */ /* 0x000fe2000bf04070 */
[----:B--2---:R-:W-:Y:S01]  /*1c80*/  LOP3.LUT R3, R0, 0x7, RZ, 0xc0, !PT ;  /* 0x0000000700037812 */ /* 0x004fe200078ec0ff */
[----:B------:R-:W-:Y:S01]  /*1c90*/  UISETP.GE.U32.AND UP1, UPT, UR40, 0x5, UPT ;  /* 0x000000052800788c */ /* 0x000fe2000bf26070 */
[----:B------:R-:W-:Y:S01]  /*1ca0*/  LOP3.LUT R0, R5, 0x1, RZ, 0xc0, !PT ;  /* 0x0000000105007812 */ /* 0x000fe200078ec0ff */
[----:B------:R-:W-:Y:S01]  /*1cb0*/  UISETP.LT.U32.AND UP0, UPT, UR40, 0x5, UP0 ;  /* 0x000000052800788c */ /* 0x000fe20008701070 */
[----:B------:R-:W-:Y:S01]  /*1cc0*/  SHF.R.U32.HI R10, RZ, 0x1, R4 ;  /* 0x00000001ff0a7819 */ /* 0x000fe20000011604 */
[----:B------:R-:W-:Y:S01]  /*1cd0*/  IMAD.SHL.U32 R4, R18, 0x2, RZ ;  /* 0x0000000212047824 */ /* 0x000fe200078e00ff */
[----:B------:R-:W-:Y:S01]  /*1ce0*/  SHF.R.S32.HI R21, RZ, 0x1f, R23 ;  /* 0x0000001fff157819 */ /* 0x000fe20000011417 */
[----:B------:R-:W-:Y:S01]  /*1cf0*/  IMAD.SHL.U32 R8, R0, 0x40, RZ ;  /* 0x0000004000087824 */ /* 0x000fe200078e00ff */
[--C-:B------:R-:W-:Y:S01]  /*1d00*/  IADD3 R5, RZ, -R10, -R3.reuse ;  /* 0x8000000aff057210 */ /* 0x100fe20007ffe803 */
[----:B------:R-:W-:Y:S01]  /*1d10*/  ULDC.64 UR8, c[0x0][0x5d0] ;  /* 0x0001740000087ab9 */ /* 0x000fe20000000a00 */
[----:B------:R-:W-:Y:S01]  /*1d20*/  LOP3.LUT R4, R4, 0x6, RZ, 0xc0, !PT ;  /* 0x0000000604047812 */ /* 0x000fe200078ec0ff */
[----:B------:R-:W-:Y:S01]  /*1d30*/  UIMAD.WIDE.U32 UR4, UR39, -0x33333333, URZ ;  /* 0xcccccccd270478a5 */ /* 0x000fe2000f8e003f */
[----:B------:R-:W-:Y:S01]  /*1d40*/  LOP3.LUT R3, R8, 0x40, R3, 0xe2, !PT ;  /* 0x0000004008037812 */ /* 0x000fe200078ee203 */
[----:B------:R-:W-:Y:S01]  /*1d50*/  IMAD R11, R0, -0x40, R5 ;  /* 0xffffffc0000b7824 */ /* 0x000fe200078e0205 */
[----:B------:R-:W-:Y:S01]  /*1d60*/  LOP3.LUT R0, R18, 0x3, RZ, 0xc0, !PT ;  /* 0x0000000312007812 */ /* 0x000fe200078ec0ff */
[----:B------:R-:W-:Y:S01]  /*1d70*/  USEL UR6, URZ, 0x1, !UP0 ;  /* 0x000000013f067887 */ /* 0x000fe2000c000000 */
[----:B------:R-:W-:Y:S01]  /*1d80*/  PRMT R8, R4, 0x6540, R153 ;  /* 0x0000654004087816 */ /* 0x000fe20000000099 */
[----:B------:R-:W-:Y:S01]  /*1d90*/  IMAD.SHL.U32 R153, R153, 0x100, RZ ;  /* 0x0000010099997824 */ /* 0x000fe200078e00ff */
[----:B------:R-:W-:Y:S01]  /*1da0*/  USHF.R.U32.HI UR4, URZ, 0x2, UR5 ;  /* 0x000000023f047899 */ /* 0x000fe20008011605 */
[----:B---3--:R-:W-:Y:S01]  /*1db0*/  IMAD R12, R0, -0x2, R6 ;  /* 0xfffffffe000c7824 */ /* 0x008fe200078e0206 */
[----:B------:R-:W-:Y:S01]  /*1dc0*/  SHF.R.S32.HI R9, RZ, 0x1f, R8 ;  /* 0x0000001fff097819 */ /* 0x000fe20000011408 */
[C---:B------:R-:W-:Y:S01]  /*1dd0*/  IMAD.SHL.U32 R0, R154.reuse, 0x80, RZ ;  /* 0x000000809a007824 */ /* 0x040fe200078e00ff */
[----:B------:R-:W-:Y:S01]  /*1de0*/  ISETP.GE.AND P0, PT, R153, R6, PT ;  /* 0x000000069900720c */ /* 0x000fe20003f06270 */
[----:B------:R-:W-:Y:S01]  /*1df0*/  IMAD R4, R21, UR8, RZ ;  /* 0x0000000815047c24 */ /* 0x000fe2000f8e02ff */
[----:B------:R-:W-:Y:S01]  /*1e00*/  ULOP3.LUT UR38, UR38, UR6, URZ, 0x3c, !UPT ;  /* 0x0000000626267292 */ /* 0x000fe2000f8e3c3f */
[----:B------:R-:W-:Y:S01]  /*1e10*/  IMAD.WIDE R6, R154, 0x80, RZ ;  /* 0x000000809a067825 */ /* 0x000fe200078e02ff */
[C---:B------:R-:W-:Y:S01]  /*1e20*/  ISETP.GE.OR P0, PT, R0.reuse, UR7, P0 ;  /* 0x0000000700007c0c */ /* 0x040fe20008706670 */
[----:B------:R-:W-:Y:S01]  /*1e30*/  UIMAD UR39, UR4, -0x5, UR39 ;  /* 0xfffffffb042778a4 */ /* 0x000fe2000f8e0227 */
[----:B------:R-:W-:Y:S01]  /*1e40*/  IADD3 R0, -R0, UR7, R11 ;  /* 0x0000000700007c10 */ /* 0x000fe2000fffe10b */
[C---:B------:R-:W-:Y:S01]  /*1e50*/  IMAD R13, R23.reuse, UR9, R4 ;  /* 0x00000009170d7c24 */ /* 0x040fe2000f8e0204 */
[----:B------:R-:W-:Y:S01]  /*1e60*/  @UP1 ULOP3.LUT UR38, UR38, 0x1, UR4, 0x78, !UPT ;  /* 0x0000000126261892 */ /* 0x000fe2000f8e7804 */
[----:B------:R-:W-:Y:S01]  /*1e70*/  IMAD.WIDE.U32 R4, R23, UR8, R8 ;  /* 0x0000000817047c25 */ /* 0x000fe2000f8e0008 */
[----:B------:R-:W-:-:S03]  /*1e80*/  LOP3.LUT R169, R6, R3, R10, 0xfe, !PT ;  /* 0x0000000306a97212 */ /* 0x000fc600078efe0a */
[----:B------:R-:W-:Y:S02]  /*1e90*/  IMAD.IADD R5, R5, 0x1, R13 ;  /* 0x0000000105057824 */ /* 0x000fe400078e020d */
[----:B------:R-:W-:Y:S02]  /*1ea0*/  IMAD.IADD R3, R12, 0x1, -R153 ;  /* 0x000000010c037824 */ /* 0x000fe400078e0a99 */
[----:B------:R-:W-:Y:S01]  /*1eb0*/  IMAD.MOV.U32 R154, RZ, RZ, -0x1 ;  /* 0xffffffffff9a7424 */ /* 0x000fe200078e00ff */
[----:B------:R-:W-:Y:S06]  /*1ec0*/  @P0 BRA `(.L_x_34) ;  /* 0x0000007800dc0947 */ /* 0x000fec0003800000 */
[----:B------:R-:W0:Y:S01]  /*1ed0*/  LDC.64 R10, c[0x0][0x5c8] ;  /* 0x00017200ff0a7b82 */ /* 0x000e220000000a00 */
[----:B-----5:R-:W-:Y:S01]  /*1ee0*/  FSETP.NEU.AND P0, PT, R156, RZ, PT ;  /* 0x000000ff9c00720b */ /* 0x020fe20003f0d000 */
[----:B------:R-:W-:Y:S01]  /*1ef0*/  BSSY B0, `(.L_x_34) ;  /* 0x00007b4000007945 */ /* 0x000fe20003800000 */
[----:B------:R-:W-:-:S04]  /*1f00*/  ISETP.GT.AND P2, PT, R3, RZ, PT ;  /* 0x000000ff0300720c */ /* 0x000fc80003f44270 */
[----:B------:R-:W-:Y:S01]  /*1f10*/  ISETP.GT.AND P1, PT, R0, RZ, P2 ;  /* 0x000000ff0000720c */ /* 0x000fe20001724270 */
[-C--:B0-----:R-:W-:Y:S02]  /*1f20*/  IMAD R12, R7, R10.reuse, RZ ;  /* 0x0000000a070c7224 */ /* 0x081fe400078e02ff */
[----:B------:R-:W-:-:S04]  /*1f30*/  IMAD.WIDE.U32 R160, R169, R10, R4 ;  /* 0x0000000aa9a07225 */ /* 0x000fc800078e0004 */
[----:B------:R-:W-:-:S04]  /*1f40*/  IMAD R5, R169, R11, R12 ;  /* 0x0000000ba9057224 */ /* 0x000fc800078e020c */
[----:B------:R-:W-:Y:S01]  /*1f50*/  IMAD.IADD R153, R161, 0x1, R5 ;  /* 0x00000001a1997824 */ /* 0x000fe200078e0205 */
[----:B------:R-:W-:Y:S06]  /*1f60*/  @!P0 BRA `(.L_x_35) ;  /* 0x0000005400988947 */ /* 0x000fec0003800000 */
[----:B------:R-:W0:Y:S01]  /*1f70*/  LDC.64 R14, c[0x0][0x5b8] ;  /* 0x00016e00ff0e7b82 */ /* 0x000e220000000a00 */
[----:B------:R-:W-:-:S07]  /*1f80*/  ULDC.64 UR4, c[0x0][0x5c0] ;  /* 0x0001700000047ab9 */ /* 0x000fce0000000a00 */
[----:B------:R-:W1:Y:S08]  /*1f90*/  LDC.64 R166, c[0x0][0x5b0] ;  /* 0x00016c00ffa67b82 */ /* 0x000e700000000a00 */
[----:B------:R-:W2:Y:S01]  /*1fa0*/  LDC.64 R12, c[0x0][0x5a8] ;  /* 0x00016a00ff0c7b82 */ /* 0x000ea20000000a00 */
[-C--:B0-----:R-:W-:Y:S02]  /*1fb0*/  IMAD R4, R21, R14.reuse, RZ ;  /* 0x0000000e15047224 */ /* 0x081fe400078e02ff */
[----:B------:R-:W-:-:S04]  /*1fc0*/  IMAD.WIDE.U32 R162, R23, R14, R8 ;  /* 0x0000000e17a27225 */ /* 0x000fc800078e0008 */
[----:B------:R-:W-:Y:S02]  /*1fd0*/  IMAD R161, R23, R15, R4 ;  /* 0x0000000f17a17224 */ /* 0x000fe400078e0204 */
[-C--:B-1----:R-:W-:Y:S02]  /*1fe0*/  IMAD R6, R7, R166.reuse, RZ ;  /* 0x000000a607067224 */ /* 0x082fe400078e02ff */
[----:B------:R-:W-:Y:S02]  /*1ff0*/  IMAD.IADD R21, R163, 0x1, R161 ;  /* 0x00000001a3157824 */ /* 0x000fe400078e02a1 */
[----:B------:R-:W-:Y:S02]  /*2000*/  IMAD.MOV.U32 R20, RZ, RZ, R162 ;  /* 0x000000ffff147224 */ /* 0x000fe400078e00a2 */
[C---:B------:R-:W-:Y:S02]  /*2010*/  IMAD R165, R169.reuse, R167, R6 ;  /* 0x000000a7a9a57224 */ /* 0x040fe400078e0206 */
[----:B------:R-:W-:-:S04]  /*2020*/  IMAD.WIDE.U32 R4, R169, R166, R20 ;  /* 0x000000a6a9047225 */ /* 0x000fc800078e0014 */
[----:B------:R-:W-:Y:S01]  /*2030*/  IMAD.IADD R5, R5, 0x1, R165 ;  /* 0x0000000105057824 */ /* 0x000fe200078e02a5 */
[----:B--2---:R-:W-:-:S04]  /*2040*/  LEA R6, P0, R4, R12, 0x1 ;  /* 0x0000000c04067211 */ /* 0x004fc800078008ff */
[----:B------:R-:W-:-:S05]  /*2050*/  LEA.HI.X R7, R4, R13, R5, 0x1, P0 ;  /* 0x0000000d04077211 */ /* 0x000fca00000f0c05 */
[----:B------:R0:W2:Y:S01]  /*2060*/  @P1 LDG.E.LTC128B.U16 R15, desc[UR36][R6.64] ;  /* 0x00000024060f1981 */ /* 0x0000a2000c1e1520 */
[----:B------:R-:W-:Y:S01]  /*2070*/  LEA R4, P0, R160, UR4, 0x1 ;  /* 0x00000004a0047c11 */ /* 0x000fe2000f8008ff */
[----:B------:R-:W-:Y:S01]  /*2080*/  IMAD.WIDE.U32 R158, R169, R166, R8 ;  /* 0x000000a6a99e7225 */ /* 0x000fe200078e0008 */
[----:B------:R-:W-:Y:S03]  /*2090*/  BSSY B1, `(.L_x_36) ;  /* 0x0000012000017945 */ /* 0x000fe60003800000 */
[----:B------:R-:W-:Y:S02]  /*20a0*/  IMAD.IADD R159, R165, 0x1, R159 ;  /* 0x00000001a59f7824 */ /* 0x000fe400078e029f */
[----:B------:R-:W-:-:S04]  /*20b0*/  IMAD.WIDE.U32 R158, R23, R14, R158 ;  /* 0x0000000e179e7225 */ /* 0x000fc800078e009e */
[----:B0-----:R-:W-:Y:S01]  /*20c0*/  IMAD.IADD R7, R161, 0x1, R159 ;  /* 0x00000001a1077824 */ /* 0x001fe200078e029f */
[----:B------:R-:W-:Y:S02]  /*20d0*/  LEA R6, P4, R158, R12, 0x1 ;  /* 0x0000000c9e067211 */ /* 0x000fe400078808ff */
[----:B------:R-:W-:Y:S02]  /*20e0*/  SHF.L.U64.HI R159, R166, 0x3, R167 ;  /* 0x00000003a69f7819 */ /* 0x000fe400000102a7 */
[----:B------:R-:W-:Y:S01]  /*20f0*/  LEA.HI.X R7, R158, R13, R7, 0x1, P4 ;  /* 0x0000000d9e077211 */ /* 0x000fe200020f0c07 */
[----:B------:R-:W-:Y:S02]  /*2100*/  IMAD.SHL.U32 R158, R166, 0x8, RZ ;  /* 0x00000008a69e7824 */ /* 0x000fe400078e00ff */
[----:B--2---:R-:W-:-:S05]  /*2110*/  HADD2.F32 R5, -RZ, R15.H0_H0 ;  /* 0x2000000fff057230 */ /* 0x004fca0000004100 */
[----:B------:R-:W-:-:S04]  /*2120*/  FMUL R5, R5, R156 ;  /* 0x0000009c05057220 */ /* 0x000fc80000400000 */
[----:B------:R-:W-:Y:S01]  /*2130*/  FFMA R24, R24, R155, R5 ;  /* 0x0000009b18187223 */ /* 0x000fe20000000005 */
[----:B------:R-:W-:Y:S02]  /*2140*/  LEA.HI.X R5, R160, UR5, R153, 0x1, P0 ;  /* 0x00000005a0057c11 */ /* 0x000fe400080f0c99 */
[----:B------:R-:W-:Y:S02]  /*2150*/  ISETP.GT.AND P0, PT, R3, 0x1, PT ;  /* 0x000000010300780c */ /* 0x000fe40003f04270 */
[----:B------:R-:W-:Y:S02]  /*2160*/  F2FP.F16.F32.PACK_AB R24, RZ, R24 ;  /* 0x00000018ff18723e */ /* 0x000fe400000000ff */
[----:B------:R-:W-:-:S03]  /*2170*/  ISETP.GT.AND P3, PT, R0, RZ, P0 ;  /* 0x000000ff0000720c */ /* 0x000fc60000764270 */
[----:B------:R0:W-:Y:S10]  /*2180*/  @P1 STG.E.U16 desc[UR36][R4.64], R24 ;  /* 0x0000001804001986 */ /* 0x0001f4000c101524 */
[----:B------:R-:W-:Y:S05]  /*2190*/  @!P3 BRA `(.L_x_37) ;  /* 0x000000000004b947 */ /* 0x000fea0003800000 */
[----:B------:R1:W5:Y:S02]  /*21a0*/  LDG.E.LTC128B.U16 R15, desc[UR36][R6.64+0x2] ;  /* 0x00000224060f7981 */ /* 0x000364000c1e1520 */
.L_x_37:
[----:B------:R-:W-:Y:S05]  /*21b0*/  BSYNC B1 ;  /* 0x0000000000017941 */ /* 0x000fea0003800000 */
.L_x_36:
[----:B-----5:R-:W-:Y:S01]  /*21c0*/  HADD2.F32 R153, -RZ, R15.H0_H0 ;  /* 0x2000000fff997230 */ /* 0x020fe20000004100 */
[----:B------:R-:W-:Y:S01]  /*21d0*/  ISETP.GT.AND P2, PT, R0, 0x8, P2 ;  /* 0x000000080000780c */ /* 0x000fe20001744270 */
[----:B------:R-:W-:Y:S01]  /*21e0*/  IMAD.WIDE.U32 R158, R169, R166, R158 ;  /* 0x000000a6a99e7225 */ /* 0x000fe200078e009e */
[----:B0-----:R-:W-:-:S03]  /*21f0*/  PRMT R24, R15, 0x7610, R24 ;  /* 0x000076100f187816 */ /* 0x001fc60000000018 */
[----:B------:R-:W-:Y:S01]  /*2200*/  FMUL R20, R153, R156 ;  /* 0x0000009c99147220 */ /* 0x000fe20000400000 */
[----:B------:R-:W-:Y:S01]  /*2210*/  IMAD.IADD R165, R165, 0x1, R159 ;  /* 0x00000001a5a57824 */ /* 0x000fe200078e029f */
[----:B------:R-:W-:Y:S02]  /*2220*/  IADD3 R162, P1, R162, R158, RZ ;  /* 0x0000009ea2a27210 */ /* 0x000fe40007f3e0ff */
[----:B------:R-:W-:-:S03]  /*2230*/  FFMA R25, R25, R155, R20 ;  /* 0x0000009b19197223 */ /* 0x000fc60000000014 */
[----:B------:R-:W-:Y:S01]  /*2240*/  IMAD.X R21, R165, 0x1, R21, P1 ;  /* 0x00000001a5157824 */ /* 0x000fe200008e0615 */
[C---:B------:R-:W-:Y:S02]  /*2250*/  LEA R20, P1, R162.reuse, R12, 0x1 ;  /* 0x0000000ca2147211 */ /* 0x040fe400078208ff */
[----:B------:R-:W-:Y:S02]  /*2260*/  F2FP.F16.F32.PACK_AB R25, RZ, R25 ;  /* 0x00000019ff19723e */ /* 0x000fe400000000ff */
[----:B------:R-:W-:Y:S02]  /*2270*/  LEA.HI.X R21, R162, R13, R21, 0x1, P1 ;  /* 0x0000000da2157211 */ /* 0x000fe400008f0c15 */
[----:B------:R-:W-:-:S05]  /*2280*/  PRMT R153, R25, 0x7610, R153 ;  /* 0x0000761019997816 */ /* 0x000fca0000000099 */
[----:B------:R0:W-:Y:S04]  /*2290*/  @P3 STG.E.U16 desc[UR36][R4.64+0x2], R153 ;  /* 0x0000029904003986 */ /* 0x0001e8000c101524 */
[----:B------:R-:W2:Y:S01]  /*22a0*/  @P2 LDG.E.LTC128B.U16 R24, desc[UR36][R20.64] ;  /* 0x0000002414182981 */ /* 0x000ea2000c1e1520 */
[----:B------:R-:W-:Y:S01]  /*22b0*/  IADD3 R8, P1, R8, R158, RZ ;  /* 0x0000009e08087210 */ /* 0x000fe20007f3e0ff */
[----:B------:R-:W-:Y:S01]  /*22c0*/  BSSY B1, `(.L_x_38) ;  /* 0x0000011000017945 */ /* 0x000fe20003800000 */
[----:B------:R-:W-:Y:S02]  /*22d0*/  SHF.L.U64.HI R11, R10, 0x4, R11 ;  /* 0x000000040a0b7819 */ /* 0x000fe4000001020b */
[----:B------:R-:W-:Y:S01]  /*22e0*/  ISETP.GT.AND P0, PT, R0, 0x8, P0 ;  /* 0x000000080000780c */ /* 0x000fe20000704270 */
[----:B------:R-:W-:Y:S01]  /*22f0*/  IMAD.X R9, R9, 0x1, R165, P1 ;  /* 0x0000000109097824 */ /* 0x000fe200008e06a5 */
[----:B------:R-:W-:-:S05]  /*2300*/  LEA R10, P1, R10, R4, 0x4 ;  /* 0x000000040a0a7211 */ /* 0x000fca00078220ff */
[----:B------:R-:W-:Y:S02]  /*2310*/  IMAD.X R11, R11, 0x1, R5, P1 ;  /* 0x000000010b0b7824 */ /* 0x000fe400008e0605 */
[----:B--2---:R-:W-:-:S05]  /*2320*/  HADD2.F32 R15, -RZ, R24.H0_H0 ;  /* 0x20000018ff0f7230 */ /* 0x004fca0000004100 */
[----:B------:R-:W-:Y:S01]  /*2330*/  FMUL R25, R15, R156 ;  /* 0x0000009c0f197220 */ /* 0x000fe20000400000 */
[----:B------:R-:W-:-:S04]  /*2340*/  IMAD.WIDE.U32 R14, R23, R14, R8 ;  /* 0x0000000e170e7225 */ /* 0x000fc800078e0008 */
[----:B------:R-:W-:Y:S01]  /*2350*/  FFMA R25, R26, R155, R25 ;  /* 0x0000009b1a197223 */ /* 0x000fe20000000019 */
[----:B------:R-:W-:Y:S01]  /*2360*/  IMAD.IADD R9, R161, 0x1, R15 ;  /* 0x00000001a1097824 */ /* 0x000fe200078e020f */
[----:B------:R-:W-:-:S03]  /*2370*/  LEA R8, P3, R14, R12, 0x1 ;  /* 0x0000000c0e087211 */ /* 0x000fc600078608ff */
[----:B------:R-:W-:Y:S02]  /*2380*/  F2FP.F16.F32.PACK_AB R25, RZ, R25 ;  /* 0x00000019ff19723e */ /* 0x000fe400000000ff */
[----:B------:R-:W-:-:S03]  /*2390*/  LEA.HI.X R9, R14, R13, R9, 0x1, P3 ;  /* 0x0000000d0e097211 */ /* 0x000fc600018f0c09 */
[----:B------:R0:W-:Y:S01]  /*23a0*/  @P2 STG.E.U16 desc[UR36][R10.64], R25 ;  /* 0x000000190a002986 */ /* 0x0001e2000c101524 */
[----:B------:R-:W-:Y:S05]  /*23b0*/  @!P0 BRA `(.L_x_39) ;  /* 0x0000000000048947 */ /* 0x000fea0003800000 */
[----:B------:R2:W5:Y:S02]  /*23c0*/  LDG.E.LTC128B.U16 R24, desc[UR36][R8.64+0x2] ;  /* 0x0000022408187981 */ /* 0x000564000c1e1520 */
.L_x_39:
[----:B------:R-:W-:Y:S05]  /*23d0*/  BSYNC B1 ;  /* 0x0000000000017941 */ /* 0x000fea0003800000 */
.L_x_38:
[----:B-----5:R-:W-:Y:S01]  /*23e0*/  HADD2.F32 R13, -RZ, R24.H0_H0 ;  /* 0x20000018ff0d7230 */ /* 0x020fe20000004100 */
[----:B------:R-:W-:Y:S01]  /*23f0*/  ISETP.GT.AND P1, PT, R3, 0x8, PT ;  /* 0x000000080300780c */ /* 0x000fe20003f24270 */
[----:B------:R-:W-:Y:S03]  /*2400*/  BSSY B1, `(.L_x_40) ;  /* 0x0000008000017945 */ /* 0x000fe60003800000 */
[----:B------:R-:W-:Y:S01]  /*2410*/  FMUL R12, R13, R156 ;  /* 0x0000009c0d0c7220 */ /* 0x000fe20000400000 */
[----:B------:R-:W-:-:S03]  /*2420*/  ISETP.GT.AND P2, PT, R0, RZ, P1 ;  /* 0x000000ff0000720c */ /* 0x000fc60000f44270 */
[----:B------:R-:W-:-:S05]  /*2430*/  FFMA R12, R27, R155, R12 ;  /* 0x0000009b1b0c7223 */ /* 0x000fca000000000c */
[----:B------:R-:W-:-:S05]  /*2440*/  F2FP.F16.F32.PACK_AB R12, RZ, R12 ;  /* 0x0000000cff0c723e */ /* 0x000fca00000000ff */
[----:B------:R3:W-:Y:S01]  /*2450*/  @P0 STG.E.U16 desc[UR36][R10.64+0x2], R12 ;  /* 0x0000020c0a000986 */ /* 0x0007e2000c101524 */
[----:B------:R-:W-:Y:S05]  /*2460*/  @!P2 BRA `(.L_x_41) ;  /* 0x000000000004a947 */ /* 0x000fea0003800000 */
[----:B------:R4:W5:Y:S02]  /*2470*/  LDG.E.LTC128B.U16 R24, desc[UR36][R6.64+0x10] ;  /* 0x0000102406187981 */ /* 0x000964000c1e1520 */
.L_x_41:
[----:B------:R-:W-:Y:S05]  /*2480*/  BSYNC B1 ;  /* 0x0000000000017941 */ /* 0x000fea0003800000 */
.L_x_40:
        /* <DEDUP_REMOVED lines=10> */
.L_x_43:
[----:B------:R-:W-:Y:S05]  /*2530*/  BSYNC B1 ;  /* 0x0000000000017941 */ /* 0x000fea0003800000 */
.L_x_42:
[----:B0----5:R-:W-:Y:S01]  /*2540*/  HADD2.F32 R13, -RZ, R24.H0_H0 ;  /* 0x20000018ff0d7230 */ /* 0x021fe20000004100 */
[----:B------:R-:W-:Y:S01]  /*2550*/  ISETP.GT.AND P1, PT, R0, 0x8, P1 ;  /* 0x000000080000780c */ /* 0x000fe20000f24270 */
[----:B------:R-:W-:Y:S03]  /*2560*/  BSSY B1, `(.L_x_44) ;  /* 0x0000007000017945 */ /* 0x000fe60003800000 */
[----:B---3--:R-:W-:-:S04]  /*2570*/  FMUL R12, R13, R156 ;  /* 0x0000009c0d0c7220 */ /* 0x008fc80000400000 */
[----:B------:R-:W-:-:S05]  /*2580*/  FFMA R12, R29, R155, R12 ;  /* 0x0000009b1d0c7223 */ /* 0x000fca000000000c */
[----:B------:R-:W-:-:S05]  /*2590*/  F2FP.F16.F32.PACK_AB R12, RZ, R12 ;  /* 0x0000000cff0c723e */ /* 0x000fca00000000ff */
[----:B------:R0:W-:Y:S01]  /*25a0*/  @P3 STG.E.U16 desc[UR36][R4.64+0x12], R12 ;  /* 0x0000120c04003986 */ /* 0x0001e2000c101524 */
[----:B------:R-:W-:Y:S05]  /*25b0*/  @!P1 BRA `(.L_x_45) ;  /* 0x0000000000049947 */ /* 0x000fea0003800000 */
[----:B------:R3:W5:Y:S02]  /*25c0*/  LDG.E.LTC128B.U16 R24, desc[UR36][R8.64+0x10] ;  /* 0x0000102408187981 */ /* 0x000764000c1e1520 */
.L_x_45:
[----:B------:R-:W-:Y:S05]  /*25d0*/  BSYNC B1 ;  /* 0x0000000000017941 */ /* 0x000fea0003800000 */
.L_x_44:
[----:B-----5:R-:W-:Y:S01]  /*25e0*/  HADD2.F32 R13, -RZ, R24.H0_H0 ;  /* 0x20000018ff0d7230 */ /* 0x020fe20000004100 */
[----:B------:R-:W-:Y:S01]  /*25f0*/  ISETP.GT.AND P0, PT, R0, 0x8, P0 ;  /* 0x000000080000780c */ /* 0x000fe20000704270 */
[----:B------:R-:W-:Y:S03]  /*2600*/  BSSY B1, `(.L_x_46) ;  /* 0x0000007000017945 */ /* 0x000fe60003800000 */
[----:B------:R-:W-:-:S04]  /*2610*/  FMUL R13, R13, R156 ;  /* 0x0000009c0d0d7220 */ /* 0x000fc80000400000 */
[----:B------:R-:W-:-:S05]  /*2620*/  FFMA R13, R30, R155, R13 ;  /* 0x0000009b1e0d7223 */ /* 0x000fca000000000d */
[----:B------:R-:W-:-:S05]  /*2630*/  F2FP.F16.F32.PACK_AB R13, RZ, R13 ;  /* 0x0000000dff0d723e */ /* 0x000fca00000000ff */
[----:B------:R0:W-:Y:S01]  /*2640*/  @P1 STG.E.U16 desc[UR36][R10.64+0x10], R13 ;  /* 0x0000100d0a001986 */ /* 0x0001e2000c101524 */
[----:B------:R-:W-:Y:S05]  /*2650*/  @!P0 BRA `(.L_x_47) ;  /* 0x0000000000048947 */ /* 0x000fea0003800000 */
[----:B------:R0:W5:Y:S02]  /*2660*/  LDG.E.LTC128B.U16 R24, desc[UR36][R8.64+0x12] ;  /* 0x0000122408187981 */ /* 0x000164000c1e1520 */
.L_x_47:
[----:B------:R-:W-:Y:S05]  /*2670*/  BSYNC B1 ;  /* 0x0000000000017941 */ /* 0x000fea0003800000 */
.L_x_46:
[----:B0----5:R-:W-:Y:S01]  /*2680*/  HADD2.F32 R13, -RZ, R24.H0_H0 ;  /* 0x20000018ff0d7230 */ /* 0x021fe20000004100 */
        /* <DEDUP_REMOVED lines=9> */
.L_x_49:
[----:B------:R-:W-:Y:S05]  /*2720*/  BSYNC B1 ;  /* 0x0000000000017941 */ /* 0x000fea0003800000 */
.L_x_48:
        /* <DEDUP_REMOVED lines=10> */
.L_x_51:
[----:B------:R-:W-:Y:S05]  /*27d0*/  BSYNC B1 ;  /* 0x0000000000017941 */ /* 0x000fea0003800000 */
.L_x_50:
[----:B0----5:R-:W-:Y:S01]  /*27e0*/  HADD2.F32 R13, -RZ, R24.H0_H0 ;  /* 0x20000018ff0d7230 */ /* 0x021fe20000004100 */
        /* <DEDUP_REMOVED lines=8> */
.L_x_53:
[----:B------:R-:W-:Y:S05]  /*2870*/  BSYNC B1 ;  /* 0x0000000000017941 */ /* 0x000fea0003800000 */
.L_x_52:
        /* <DEDUP_REMOVED lines=9> */
.L_x_55:
[----:B------:R-:W-:Y:S05]  /*2910*/  BSYNC B1 ;  /* 0x0000000000017941 */ /* 0x000fea0003800000 */
.L_x_54:
        /* <DEDUP_REMOVED lines=10> */
.L_x_57:
[----:B------:R-:W-:Y:S05]  /*29c0*/  BSYNC B1 ;  /* 0x0000000000017941 */ /* 0x000fea0003800000 */
.L_x_56:
        /* <DEDUP_REMOVED lines=10> */
.L_x_59:
[----:B------:R-:W-:Y:S05]  /*2a70*/  BSYNC B1 ;  /* 0x0000000000017941 */ /* 0x000fea0003800000 */
.L_x_58:
        /* <DEDUP_REMOVED lines=9> */
.L_x_61:
[----:B------:R-:W-:Y:S05]  /*2b10*/  BSYNC B1 ;  /* 0x0000000000017941 */ /* 0x000fea0003800000 */
.L_x_60:
        /* <DEDUP_REMOVED lines=9> */
.L_x_63:
[----:B------:R-:W-:Y:S05]  /*2bb0*/  BSYNC B1 ;  /* 0x0000000000017941 */ /* 0x000fea0003800000 */
.L_x_62:
        /* <DEDUP_REMOVED lines=10> */
.L_x_65:
[----:B------:R-:W-:Y:S05]  /*2c60*/  BSYNC B1 ;  /* 0x0000000000017941 */ /* 0x000fea0003800000 */
.L_x_64:
        /* <DEDUP_REMOVED lines=10> */
.L_x_67:
[----:B------:R-:W-:Y:S05]  /*2d10*/  BSYNC B1 ;  /* 0x0000000000017941 */ /* 0x000fea0003800000 */
.L_x_66:
        /* <DEDUP_REMOVED lines=9> */
.L_x_69:
[----:B------:R-:W-:Y:S05]  /*2db0*/  BSYNC B1 ;  /* 0x0000000000017941 */ /* 0x000fea0003800000 */
.L_x_68:
        /* <DEDUP_REMOVED lines=9> */
.L_x_71:
[----:B------:R-:W-:Y:S05]  /*2e50*/  BSYNC B1 ;  /* 0x0000000000017941 */ /* 0x000fea0003800000 */
.L_x_70:
        /* <DEDUP_REMOVED lines=10> */
.L_x_73:
[----:B------:R-:W-:Y:S05]  /*2f00*/  BSYNC B1 ;  /* 0x0000000000017941 */ /* 0x000fea0003800000 */
.L_x_72:
        /* <DEDUP_REMOVED lines=10> */
.L_x_75:
[----:B------:R-:W-:Y:S05]  /*2fb0*/  BSYNC B1 ;  /* 0x0000000000017941 */ /* 0x000fea0003800000 */
.L_x_74:
        /* <DEDUP_REMOVED lines=9> */
.L_x_77:
[----:B------:R-:W-:Y:S05]  /*3050*/  BSYNC B1 ;  /* 0x0000000000017941 */ /* 0x000fea0003800000 */
.L_x_76:
        /* <DEDUP_REMOVED lines=9> */
.L_x_79:
[----:B------:R-:W-:Y:S05]  /*30f0*/  BSYNC B1 ;  /* 0x0000000000017941 */ /* 0x000fea0003800000 */
.L_x_78:
        /* <DEDUP_REMOVED lines=10> */
.L_x_81:
[----:B------:R-:W-:Y:S05]  /*31a0*/  BSYNC B1 ;  /* 0x0000000000017941 */ /* 0x000fea0003800000 */
.L_x_80:
        /* <DEDUP_REMOVED lines=10> */
.L_x_83:
[----:B------:R-:W-:Y:S05]  /*3250*/  BSYNC B1 ;  /* 0x0000000000017941 */ /* 0x000fea0003800000 */
.L_x_82:
        /* <DEDUP_REMOVED lines=9> */
.L_x_85:
[----:B------:R-:W-:Y:S05]  /*32f0*/  BSYNC B1 ;  /* 0x0000000000017941 */ /* 0x000fea0003800000 */
.L_x_84:
        /* <DEDUP_REMOVED lines=9> */
.L_x_87:
[----:B------:R-:W-:Y:S05]  /*3390*/  BSYNC B1 ;  /* 0x0000000000017941 */ /* 0x000fea0003800000 */
.L_x_86:
        /* <DEDUP_REMOVED lines=10> */
.L_x_89:
[----:B------:R-:W-:Y:S05]  /*3440*/  BSYNC B1 ;  /* 0x0000000000017941 */ /* 0x000fea0003800000 */
.L_x_88:
        /* <DEDUP_REMOVED lines=10> */
.L_x_91:
[----:B------:R-:W-:Y:S05]  /*34f0*/  BSYNC B1 ;  /* 0x0000000000017941 */ /* 0x000fea0003800000 */
.L_x_90:
        /* <DEDUP_REMOVED lines=9> */
.L_x_93:
[----:B------:R-:W-:Y:S05]  /*3590*/  BSYNC B1 ;  /* 0x0000000000017941 */ /* 0x000fea0003800000 */
.L_x_92:
        /* <DEDUP_REMOVED lines=9> */
.L_x_95:
[----:B------:R-:W-:Y:S05]  /*3630*/  BSYNC B1 ;  /* 0x0000000000017941 */ /* 0x000fea0003800000 */
.L_x_94:
        /* <DEDUP_REMOVED lines=10> */
.L_x_97:
[----:B------:R-:W-:Y:S05]  /*36e0*/  BSYNC B1 ;  /* 0x0000000000017941 */ /* 0x000fea0003800000 */
.L_x_96:
        /* <DEDUP_REMOVED lines=10> */
.L_x_99:
[----:B------:R-:W-:Y:S05]  /*3790*/  BSYNC B1 ;  /* 0x0000000000017941 */ /* 0x000fea0003800000 */
.L_x_98:
        /* <DEDUP_REMOVED lines=9> */
.L_x_101:
[----:B------:R-:W-:Y:S05]  /*3830*/  BSYNC B1 ;  /* 0x0000000000017941 */ /* 0x000fea0003800000 */
.L_x_100:
        /* <DEDUP_REMOVED lines=9> */
.L_x_103:
[----:B------:R-:W-:Y:S05]  /*38d0*/  BSYNC B1 ;  /* 0x0000000000017941 */ /* 0x000fea0003800000 */
.L_x_102:
        /* <DEDUP_REMOVED lines=10> */
.L_x_105:
[----:B------:R-:W-:Y:S05]  /*3980*/  BSYNC B1 ;  /* 0x0000000000017941 */ /* 0x000fea0003800000 */
.L_x_104:
        /* <DEDUP_REMOVED lines=10> */
.L_x_107:
[----:B------:R-:W-:Y:S05]  /*3a30*/  BSYNC B1 ;  /* 0x0000000000017941 */ /* 0x000fea0003800000 */
.L_x_106:
        /* <DEDUP_REMOVED lines=9> */
.L_x_109:
[----:B------:R-:W-:Y:S05]  /*3ad0*/  BSYNC B1 ;  /* 0x0000000000017941 */ /* 0x000fea0003800000 */
.L_x_108:
        /* <DEDUP_REMOVED lines=9> */
.L_x_111:
[----:B------:R-:W-:Y:S05]  /*3b70*/  BSYNC B1 ;  /* 0x0000000000017941 */ /* 0x000fea0003800000 */
.L_x_110:
        /* <DEDUP_REMOVED lines=10> */
.L_x_113:
[----:B------:R-:W-:Y:S05]  /*3c20*/  BSYNC B1 ;  /* 0x0000000000017941 */ /* 0x000fea0003800000 */
.L_x_112:
        /* <DEDUP_REMOVED lines=10> */
.L_x_115:
[----:B------:R-:W-:Y:S05]  /*3cd0*/  BSYNC B1 ;  /* 0x0000000000017941 */ /* 0x000fea0003800000 */
.L_x_114:
        /* <DEDUP_REMOVED lines=9> */
.L_x_117:
[----:B------:R-:W-:Y:S05]  /*3d70*/  BSYNC B1 ;  /* 0x0000000000017941 */ /* 0x000fea0003800000 */
.L_x_116:
        /* <DEDUP_REMOVED lines=9> */
.L_x_119:
[----:B------:R-:W-:Y:S05]  /*3e10*/  BSYNC B1 ;  /* 0x0000000000017941 */ /* 0x000fea0003800000 */
.L_x_118:
        /* <DEDUP_REMOVED lines=10> */
.L_x_121:
[----:B------:R-:W-:Y:S05]  /*3ec0*/  BSYNC B1 ;  /* 0x0000000000017941 */ /* 0x000fea0003800000 */
.L_x_120:
        /* <DEDUP_REMOVED lines=10> */
.L_x_123:
[----:B------:R-:W-:Y:S05]  /*3f70*/  BSYNC B1 ;  /* 0x0000000000017941 */ /* 0x000fea0003800000 */
.L_x_122:
        /* <DEDUP_REMOVED lines=9> */
.L_x_125:
[----:B------:R-:W-:Y:S05]  /*4010*/  BSYNC B1 ;  /* 0x0000000000017941 */ /* 0x000fea0003800000 */
.L_x_124:
        /* <DEDUP_REMOVED lines=9> */
.L_x_127:
[----:B------:R-:W-:Y:S05]  /*40b0*/  BSYNC B1 ;  /* 0x0000000000017941 */ /* 0x000fea0003800000 */
.L_x_126:
        /* <DEDUP_REMOVED lines=10> */
.L_x_129:
[----:B------:R-:W-:Y:S05]  /*4160*/  BSYNC B1 ;  /* 0x0000000000017941 */ /* 0x000fea0003800000 */
.L_x_128:
        /* <DEDUP_REMOVED lines=10> */
.L_x_131:
[----:B------:R-:W-:Y:S05]  /*4210*/  BSYNC B1 ;  /* 0x0000000000017941 */ /* 0x000fea0003800000 */
.L_x_130:
        /* <DEDUP_REMOVED lines=9> */
.L_x_133:
[----:B------:R-:W-:Y:S05]  /*42b0*/  BSYNC B1 ;  /* 0x0000000000017941 */ /* 0x000fea0003800000 */
.L_x_132:
        /* <DEDUP_REMOVED lines=9> */
.L_x_135:
[----:B------:R-:W-:Y:S05]  /*4350*/  BSYNC B1 ;  /* 0x0000000000017941 */ /* 0x000fea0003800000 */
.L_x_134:
        /* <DEDUP_REMOVED lines=10> */
.L_x_137:
[----:B------:R-:W-:Y:S05]  /*4400*/  BSYNC B1 ;  /* 0x0000000000017941 */ /* 0x000fea0003800000 */
.L_x_136:
        /* <DEDUP_REMOVED lines=10> */
.L_x_139:
[----:B------:R-:W-:Y:S05]  /*44b0*/  BSYNC B1 ;  /* 0x0000000000017941 */ /* 0x000fea0003800000 */
.L_x_138:
        /* <DEDUP_REMOVED lines=9> */
.L_x_141:
[----:B------:R-:W-:Y:S05]  /*4550*/  BSYNC B1 ;  /* 0x0000000000017941 */ /* 0x000fea0003800000 */
.L_x_140:
        /* <DEDUP_REMOVED lines=9> */
.L_x_143:
[----:B------:R-:W-:Y:S05]  /*45f0*/  BSYNC B1 ;  /* 0x0000000000017941 */ /* 0x000fea0003800000 */
.L_x_142:
        /* <DEDUP_REMOVED lines=10> */
.L_x_145:
[----:B------:R-:W-:Y:S05]  /*46a0*/  BSYNC B1 ;  /* 0x0000000000017941 */ /* 0x000fea0003800000 */
.L_x_144:
        /* <DEDUP_REMOVED lines=10> */
.L_x_147:
[----:B------:R-:W-:Y:S05]  /*4750*/  BSYNC B1 ;  /* 0x0000000000017941 */ /* 0x000fea0003800000 */
.L_x_146:
        /* <DEDUP_REMOVED lines=9> */
.L_x_149:
[----:B------:R-:W-:Y:S05]  /*47f0*/  BSYNC B1 ;  /* 0x0000000000017941 */ /* 0x000fea0003800000 */
.L_x_148:
        /* <DEDUP_REMOVED lines=9> */
.L_x_151:
[----:B------:R-:W-:Y:S05]  /*4890*/  BSYNC B1 ;  /* 0x0000000000017941 */ /* 0x000fea0003800000 */
.L_x_150:
        /* <DEDUP_REMOVED lines=10> */
.L_x_153:
[----:B------:R-:W-:Y:S05]  /*4940*/  BSYNC B1 ;  /* 0x0000000000017941 */ /* 0x000fea0003800000 */
.L_x_152:
        /* <DEDUP_REMOVED lines=10> */
.L_x_155:
[----:B------:R-:W-:Y:S05]  /*49f0*/  BSYNC B1 ;  /* 0x0000000000017941 */ /* 0x000fea0003800000 */
.L_x_154:
        /* <DEDUP_REMOVED lines=9> */
.L_x_157:
[----:B------:R-:W-:Y:S05]  /*4a90*/  BSYNC B1 ;  /* 0x0000000000017941 */ /* 0x000fea0003800000 */
.L_x_156:
        /* <DEDUP_REMOVED lines=9> */
.L_x_159:
[----:B------:R-:W-:Y:S05]  /*4b30*/  BSYNC B1 ;  /* 0x0000000000017941 */ /* 0x000fea0003800000 */
.L_x_158:
        /* <DEDUP_REMOVED lines=10> */
.L_x_161:
[----:B------:R-:W-:Y:S05]  /*4be0*/  BSYNC B1 ;  /* 0x0000000000017941 */ /* 0x000fea0003800000 */
.L_x_160:
        /* <DEDUP_REMOVED lines=10> */
.L_x_163:
[----:B------:R-:W-:Y:S05]  /*4c90*/  BSYNC B1 ;  /* 0x0000000000017941 */ /* 0x000fea0003800000 */
.L_x_162:
        /* <DEDUP_REMOVED lines=9> */
.L_x_165:
[----:B------:R-:W-:Y:S05]  /*4d30*/  BSYNC B1 ;  /* 0x0000000000017941 */ /* 0x000fea0003800000 */
.L_x_164:
        /* <DEDUP_REMOVED lines=9> */
.L_x_167:
[----:B------:R-:W-:Y:S05]  /*4dd0*/  BSYNC B1 ;  /* 0x0000000000017941 */ /* 0x000fea0003800000 */
.L_x_166:
        /* <DEDUP_REMOVED lines=10> */
.L_x_169:
[----:B------:R-:W-:Y:S05]  /*4e80*/  BSYNC B1 ;  /* 0x0000000000017941 */ /* 0x000fea0003800000 */
.L_x_168:
        /* <DEDUP_REMOVED lines=10> */
.L_x_171:
[----:B------:R-:W-:Y:S05]  /*4f30*/  BSYNC B1 ;  /* 0x0000000000017941 */ /* 0x000fea0003800000 */
.L_x_170:
        /* <DEDUP_REMOVED lines=9> */
.L_x_173:
[----:B------:R-:W-:Y:S05]  /*4fd0*/  BSYNC B1 ;  /* 0x0000000000017941 */ /* 0x000fea0003800000 */
.L_x_172:
        /* <DEDUP_REMOVED lines=9> */
.L_x_175:
[----:B------:R-:W-:Y:S05]  /*5070*/  BSYNC B1 ;  /* 0x0000000000017941 */ /* 0x000fea0003800000 */
.L_x_174:
        /* <DEDUP_REMOVED lines=10> */
.L_x_177:
[----:B------:R-:W-:Y:S05]  /*5120*/  BSYNC B1 ;  /* 0x0000000000017941 */ /* 0x000fea0003800000 */
.L_x_176:
        /* <DEDUP_REMOVED lines=10> */
.L_x_179:
[----:B------:R-:W-:Y:S05]  /*51d0*/  BSYNC B1 ;  /* 0x0000000000017941 */ /* 0x000fea0003800000 */
.L_x_178:
        /* <DEDUP_REMOVED lines=9> */
.L_x_181:
[----:B------:R-:W-:Y:S05]  /*5270*/  BSYNC B1 ;  /* 0x0000000000017941 */ /* 0x000fea0003800000 */
.L_x_180:
        /* <DEDUP_REMOVED lines=9> */
.L_x_183:
[----:B------:R-:W-:Y:S05]  /*5310*/  BSYNC B1 ;  /* 0x0000000000017941 */ /* 0x000fea0003800000 */
.L_x_182:
        /* <DEDUP_REMOVED lines=10> */
.L_x_185:
[----:B------:R-:W-:Y:S05]  /*53c0*/  BSYNC B1 ;  /* 0x0000000000017941 */ /* 0x000fea0003800000 */
.L_x_184:
        /* <DEDUP_REMOVED lines=10> */
.L_x_187:
[----:B------:R-:W-:Y:S05]  /*5470*/  BSYNC B1 ;  /* 0x0000000000017941 */ /* 0x000fea0003800000 */
.L_x_186:
        /* <DEDUP_REMOVED lines=9> */
.L_x_189:
[----:B------:R-:W-:Y:S05]  /*5510*/  BSYNC B1 ;  /* 0x0000000000017941 */ /* 0x000fea0003800000 */
.L_x_188:
        /* <DEDUP_REMOVED lines=9> */
.L_x_191:
[----:B------:R-:W-:Y:S05]  /*55b0*/  BSYNC B1 ;  /* 0x0000000000017941 */ /* 0x000fea0003800000 */
.L_x_190:
        /* <DEDUP_REMOVED lines=10> */
.L_x_193:
[----:B------:R-:W-:Y:S05]  /*5660*/  BSYNC B1 ;  /* 0x0000000000017941 */ /* 0x000fea0003800000 */
.L_x_192:
        /* <DEDUP_REMOVED lines=10> */
.L_x_195:
[----:B------:R-:W-:Y:S05]  /*5710*/  BSYNC B1 ;  /* 0x0000000000017941 */ /* 0x000fea0003800000 */
.L_x_194:
        /* <DEDUP_REMOVED lines=9> */
.L_x_197:
[----:B------:R-:W-:Y:S05]  /*57b0*/  BSYNC B1 ;  /* 0x0000000000017941 */ /* 0x000fea0003800000 */
.L_x_196:
        /* <DEDUP_REMOVED lines=9> */
.L_x_199:
[----:B------:R-:W-:Y:S05]  /*5850*/  BSYNC B1 ;  /* 0x0000000000017941 */ /* 0x000fea0003800000 */
.L_x_198:
        /* <DEDUP_REMOVED lines=10> */
.L_x_201:
[----:B------:R-:W-:Y:S05]  /*5900*/  BSYNC B1 ;  /* 0x0000000000017941 */ /* 0x000fea0003800000 */
.L_x_200:
        /* <DEDUP_REMOVED lines=10> */
.L_x_203:
[----:B------:R-:W-:Y:S05]  /*59b0*/  BSYNC B1 ;  /* 0x0000000000017941 */ /* 0x000fea0003800000 */
.L_x_202:
        /* <DEDUP_REMOVED lines=9> */
.L_x_205:
[----:B------:R-:W-:Y:S05]  /*5a50*/  BSYNC B1 ;  /* 0x0000000000017941 */ /* 0x000fea0003800000 */
.L_x_204:
        /* <DEDUP_REMOVED lines=9> */
.L_x_207:
[----:B------:R-:W-:Y:S05]  /*5af0*/  BSYNC B1 ;  /* 0x0000000000017941 */ /* 0x000fea0003800000 */
.L_x_206:
        /* <DEDUP_REMOVED lines=10> */
.L_x_209:
[----:B------:R-:W-:Y:S05]  /*5ba0*/  BSYNC B1 ;  /* 0x0000000000017941 */ /* 0x000fea0003800000 */
.L_x_208:
        /* <DEDUP_REMOVED lines=10> */
.L_x_211:
[----:B------:R-:W-:Y:S05]  /*5c50*/  BSYNC B1 ;  /* 0x0000000000017941 */ /* 0x000fea0003800000 */
.L_x_210:
        /* <DEDUP_REMOVED lines=9> */
.L_x_213:
[----:B------:R-:W-:Y:S05]  /*5cf0*/  BSYNC B1 ;  /* 0x0000000000017941 */ /* 0x000fea0003800000 */
.L_x_212:
        /* <DEDUP_REMOVED lines=9> */
.L_x_215:
[----:B------:R-:W-:Y:S05]  /*5d90*/  BSYNC B1 ;  /* 0x0000000000017941 */ /* 0x000fea0003800000 */
.L_x_214:
        /* <DEDUP_REMOVED lines=10> */
.L_x_217:
[----:B------:R-:W-:Y:S05]  /*5e40*/  BSYNC B1 ;  /* 0x0000000000017941 */ /* 0x000fea0003800000 */
.L_x_216:
        /* <DEDUP_REMOVED lines=10> */
.L_x_219:
[----:B------:R-:W-:Y:S05]  /*5ef0*/  BSYNC B1 ;  /* 0x0000000000017941 */ /* 0x000fea0003800000 */
.L_x_218:
        /* <DEDUP_REMOVED lines=9> */
.L_x_221:
[----:B------:R-:W-:Y:S05]  /*5f90*/  BSYNC B1 ;  /* 0x0000000000017941 */ /* 0x000fea0003800000 */
.L_x_220:
        /* <DEDUP_REMOVED lines=9> */
.L_x_223:
[----:B------:R-:W-:Y:S05]  /*6030*/  BSYNC B1 ;  /* 0x0000000000017941 */ /* 0x000fea0003800000 */
.L_x_222:
        /* <DEDUP_REMOVED lines=10> */
.L_x_225:
[----:B------:R-:W-:Y:S05]  /*60e0*/  BSYNC B1 ;  /* 0x0000000000017941 */ /* 0x000fea0003800000 */
.L_x_224:
        /* <DEDUP_REMOVED lines=10> */
.L_x_227:
[----:B------:R-:W-:Y:S05]  /*6190*/  BSYNC B1 ;  /* 0x0000000000017941 */ /* 0x000fea0003800000 */
.L_x_226:
        /* <DEDUP_REMOVED lines=9> */
.L_x_229:
[----:B------:R-:W-:Y:S05]  /*6230*/  BSYNC B1 ;  /* 0x0000000000017941 */ /* 0x000fea0003800000 */
.L_x_228:
        /* <DEDUP_REMOVED lines=9> */
.L_x_231:
[----:B------:R-:W-:Y:S05]  /*62d0*/  BSYNC B1 ;  /* 0x0000000000017941 */ /* 0x000fea0003800000 */
.L_x_230:
        /* <DEDUP_REMOVED lines=10> */
.L_x_233:
[----:B------:R-:W-:Y:S05]  /*6380*/  BSYNC B1 ;  /* 0x0000000000017941 */ /* 0x000fea0003800000 */
.L_x_232:
        /* <DEDUP_REMOVED lines=10> */
.L_x_235:
[----:B------:R-:W-:Y:S05]  /*6430*/  BSYNC B1 ;  /* 0x0000000000017941 */ /* 0x000fea0003800000 */
.L_x_234:
        /* <DEDUP_REMOVED lines=9> */
.L_x_237:
[----:B------:R-:W-:Y:S05]  /*64d0*/  BSYNC B1 ;  /* 0x0000000000017941 */ /* 0x000fea0003800000 */
.L_x_236:
        /* <DEDUP_REMOVED lines=9> */
.L_x_239:
[----:B------:R-:W-:Y:S05]  /*6570*/  BSYNC B1 ;  /* 0x0000000000017941 */ /* 0x000fea0003800000 */
.L_x_238:
        /* <DEDUP_REMOVED lines=10> */
.L_x_241:
[----:B------:R-:W-:Y:S05]  /*6620*/  BSYNC B1 ;  /* 0x0000000000017941 */ /* 0x000fea0003800000 */
.L_x_240:
        /* <DEDUP_REMOVED lines=10> */
.L_x_243:
[----:B------:R-:W-:Y:S05]  /*66d0*/  BSYNC B1 ;  /* 0x0000000000017941 */ /* 0x000fea0003800000 */
.L_x_242:
        /* <DEDUP_REMOVED lines=9> */
.L_x_245:
[----:B------:R-:W-:Y:S05]  /*6770*/  BSYNC B1 ;  /* 0x0000000000017941 */ /* 0x000fea0003800000 */
.L_x_244:
        /* <DEDUP_REMOVED lines=9> */
.L_x_247:
[----:B------:R-:W-:Y:S05]  /*6810*/  BSYNC B1 ;  /* 0x0000000000017941 */ /* 0x000fea0003800000 */
.L_x_246:
        /* <DEDUP_REMOVED lines=10> */
.L_x_249:
[----:B------:R-:W-:Y:S05]  /*68c0*/  BSYNC B1 ;  /* 0x0000000000017941 */ /* 0x000fea0003800000 */
.L_x_248:
        /* <DEDUP_REMOVED lines=10> */
.L_x_251:
[----:B------:R-:W-:Y:S05]  /*6970*/  BSYNC B1 ;  /* 0x0000000000017941 */ /* 0x000fea0003800000 */
.L_x_250:
        /* <DEDUP_REMOVED lines=9> */
.L_x_253:
[----:B------:R-:W-:Y:S05]  /*6a10*/  BSYNC B1 ;  /* 0x0000000000017941 */ /* 0x000fea0003800000 */
.L_x_252:
        /* <DEDUP_REMOVED lines=9> */
.L_x_255:
[----:B------:R-:W-:Y:S05]  /*6ab0*/  BSYNC B1 ;  /* 0x0000000000017941 */ /* 0x000fea0003800000 */
.L_x_254:
        /* <DEDUP_REMOVED lines=10> */
.L_x_257:
[----:B------:R-:W-:Y:S05]  /*6b60*/  BSYNC B1 ;  /* 0x0000000000017941 */ /* 0x000fea0003800000 */
.L_x_256:
        /* <DEDUP_REMOVED lines=10> */
.L_x_259:
[----:B------:R-:W-:Y:S05]  /*6c10*/  BSYNC B1 ;  /* 0x0000000000017941 */ /* 0x000fea0003800000 */
.L_x_258:
        /* <DEDUP_REMOVED lines=9> */
.L_x_261:
[----:B------:R-:W-:Y:S05]  /*6cb0*/  BSYNC B1 ;  /* 0x0000000000017941 */ /* 0x000fea0003800000 */
.L_x_260:
        /* <DEDUP_REMOVED lines=9> */
.L_x_263:
[----:B------:R-:W-:Y:S05]  /*6d50*/  BSYNC B1 ;  /* 0x0000000000017941 */ /* 0x000fea0003800000 */
.L_x_262:
        /* <DEDUP_REMOVED lines=10> */
.L_x_265:
[----:B------:R-:W-:Y:S05]  /*6e00*/  BSYNC B1 ;  /* 0x0000000000017941 */ /* 0x000fea0003800000 */
.L_x_264:
        /* <DEDUP_REMOVED lines=10> */
.L_x_267:
[----:B------:R-:W-:Y:S05]  /*6eb0*/  BSYNC B1 ;  /* 0x0000000000017941 */ /* 0x000fea0003800000 */
.L_x_266:
        /* <DEDUP_REMOVED lines=9> */
.L_x_269:
[----:B------:R-:W-:Y:S05]  /*6f50*/  BSYNC B1 ;  /* 0x0000000000017941 */ /* 0x000fea0003800000 */
.L_x_268:
        /* <DEDUP_REMOVED lines=9> */
.L_x_271:
[----:B------:R-:W-:Y:S05]  /*6ff0*/  BSYNC B1 ;  /* 0x0000000000017941 */ /* 0x000fea0003800000 */
.L_x_270:
        /* <DEDUP_REMOVED lines=10> */
.L_x_273:
[----:B------:R-:W-:Y:S05]  /*70a0*/  BSYNC B1 ;  /* 0x0000000000017941 */ /* 0x000fea0003800000 */
.L_x_272:
        /* <DEDUP_REMOVED lines=10> */
.L_x_275:
[----:B------:R-:W-:Y:S05]  /*7150*/  BSYNC B1 ;  /* 0x0000000000017941 */ /* 0x000fea0003800000 */
.L_x_274:
        /* <DEDUP_REMOVED lines=9> */
.L_x_277:
[----:B------:R-:W-:Y:S05]  /*71f0*/  BSYNC B1 ;  /* 0x0000000000017941 */ /* 0x000fea0003800000 */
.L_x_276:
        /* <DEDUP_REMOVED lines=9> */
.L_x_279:
[----:B------:R-:W-:Y:S05]  /*7290*/  BSYNC B1 ;  /* 0x0000000000017941 */ /* 0x000fea0003800000 */
.L_x_278:
        /* <DEDUP_REMOVED lines=10> */
.L_x_281:
[----:B------:R-:W-:Y:S05]  /*7340*/  BSYNC B1 ;  /* 0x0000000000017941 */ /* 0x000fea0003800000 */
.L_x_280:
        /* <DEDUP_REMOVED lines=10> */
.L_x_283:
[----:B------:R-:W-:Y:S05]  /*73f0*/  BSYNC B1 ;  /* 0x0000000000017941 */ /* 0x000fea0003800000 */
.L_x_282:
[----:B-----5:R-:W-:Y:S01]  /*7400*/  HADD2.F32 R3, -RZ, R24.H0_H0 ;  /* 0x20000018ff037230 */ /* 0x020fe20000004100 */
[----:B------:R-:W-:Y:S01]  /*7410*/  ISETP.GT.AND P1, PT, R0, 0x8, P1 ;  /* 0x000000080000780c */ /* 0x000fe20000f24270 */
[----:B------:R-:W-:Y:S03]  /*7420*/  BSSY B1, `(.L_x_284) ;  /* 0x0000007000017945 */ /* 0x000fe60003800000 */
[----:B01--4-:R-:W-:-:S04]  /*7430*/  FMUL R6, R3, R156 ;  /* 0x0000009c03067220 */ /* 0x013fc80000400000 */
[----:B------:R-:W-:-:S05]  /*7440*/  FFMA R6, R149, R155, R6 ;  /* 0x0000009b95067223 */ /* 0x000fca0000000006 */
[----:B------:R-:W-:-:S05]  /*7450*/  F2FP.F16.F32.PACK_AB R6, RZ, R6 ;  /* 0x00000006ff06723e */ /* 0x000fca00000000ff */
[----:B------:R0:W-:Y:S01]  /*7460*/  @P3 STG.E.U16 desc[UR36][R4.64+0x1f2], R6 ;  /* 0x0001f20604003986 */ /* 0x0001e2000c101524 */
[----:B------:R-:W-:Y:S05]  /*7470*/  @!P1 BRA `(.L_x_285) ;  /* 0x0000000000049947 */ /* 0x000fea0003800000 */
[----:B------:R1:W5:Y:S02]  /*7480*/  LDG.E.LTC128B.U16 R24, desc[UR36][R8.64+0x1f0] ;  /* 0x0001f02408187981 */ /* 0x000364000c1e1520 */
.L_x_285:
[----:B------:R-:W-:Y:S05]  /*7490*/  BSYNC B1 ;  /* 0x0000000000017941 */ /* 0x000fea0003800000 */
.L_x_284:
[----:B-----5:R-:W-:Y:S01]  /*74a0*/  HADD2.F32 R3, -RZ, R24.H0_H0 ;  /* 0x20000018ff037230 */ /* 0x020fe20000004100 */
[----:B------:R-:W-:Y:S01]  /*74b0*/  ISETP.GT.AND P0, PT, R0, 0x8, P0 ;  /* 0x000000080000780c */ /* 0x000fe20000704270 */
[----:B0-----:R-:W-:Y:S01]  /*74c0*/  @P1 IMAD.MOV.U32 R4, RZ, RZ, R10 ;  /* 0x000000ffff041224 */ /* 0x001fe200078e000a */
[----:B------:R-:W-:Y:S01]  /*74d0*/  BSSY B1, `(.L_x_286) ;  /* 0x0000008000017945 */ /* 0x000fe20003800000 */
[----:B------:R-:W-:Y:S02]  /*74e0*/  @P1 IMAD.MOV.U32 R5, RZ, RZ, R11 ;  /* 0x000000ffff051224 */ /* 0x000fe400078e000b */
[----:B------:R-:W-:-:S04]  /*74f0*/  FMUL R3, R3, R156 ;  /* 0x0000009c03037220 */ /* 0x000fc80000400000 */
[----:B------:R-:W-:-:S05]  /*7500*/  FFMA R3, R150, R155, R3 ;  /* 0x0000009b96037223 */ /* 0x000fca0000000003 */
[----:B------:R-:W-:-:S05]  /*7510*/  F2FP.F16.F32.PACK_AB R3, RZ, R3 ;  /* 0x00000003ff03723e */ /* 0x000fca00000000ff */
[----:B------:R0:W-:Y:S01]  /*7520*/  @P1 STG.E.U16 desc[UR36][R4.64+0x1f0], R3 ;  /* 0x0001f00304001986 */ /* 0x0001e2000c101524 */
[----:B------:R-:W-:Y:S05]  /*7530*/  @!P0 BRA `(.L_x_287) ;  /* 0x0000000000048947 */ /* 0x000fea0003800000 */
[----:B------:R4:W5:Y:S02]  /*7540*/  LDG.E.LTC128B.U16 R24, desc[UR36][R8.64+0x1f2] ;  /* 0x0001f22408187981 */ /* 0x000964000c1e1520 */
.L_x_287:
[----:B------:R-:W-:Y:S05]  /*7550*/  BSYNC B1 ;  /* 0x0000000000017941 */ /* 0x000fea0003800000 */
.L_x_286:
[----:B------:R-:W-:Y:S05]  /*7560*/  @!P0 BRA `(.L_x_288) ;  /* 0x0000002400308947 */ /* 0x000fea0003800000 */
[----:B0----5:R-:W-:-:S05]  /*7570*/  HADD2.F32 R3, -RZ, R24.H0_H0 ;  /* 0x20000018ff037230 */ /* 0x021fca0000004100 */
[----:B------:R-:W-:-:S04]  /*7580*/  FMUL R0, R3, R156 ;  /* 0x0000009c03007220 */ /* 0x000fc80000400000 */
[----:B------:R-:W-:-:S05]  /*7590*/  FFMA R0, R151, R155, R0 ;  /* 0x0000009b97007223 */ /* 0x000fca0000000000 */
[----:B------:R-:W-:-:S05]  /*75a0*/  F2FP.F16.F32.PACK_AB R0, RZ, R0 ;  /* 0x00000000ff00723e */ /* 0x000fca00000000ff */
[----:B------:R0:W-:Y:S01]  /*75b0*/  STG.E.U16 desc[UR36][R10.64+0x1f2], R0 ;  /* 0x0001f2000a007986 */ /* 0x0001e2000c101524 */
[----:B------:R-:W-:Y:S05]  /*75c0*/  BRA `(.L_x_288) ;  /* 0x0000002400187947 */ /* 0x000fea0003800000 */
.L_x_35:
[----:B------:R-:W-:Y:S01]  /*75d0*/  ISETP.GT.AND P0, PT, R3, 0x1, PT ;  /* 0x000000010300780c */ /* 0x000fe20003f04270 */
[----:B------:R-:W-:Y:S01]  /*75e0*/  ULDC.64 UR4, c[0x0][0x5c0] ;  /* 0x0001700000047ab9 */ /* 0x000fe20000000a00 */
[-C--:B------:R-:W-:Y:S01]  /*75f0*/  FMUL R24, R24, R155.reuse ;  /* 0x0000009b18187220 */ /* 0x080fe20000400000 */
[-C--:B------:R-:W-:Y:S01]  /*7600*/  FMUL R25, R25, R155.reuse ;  /* 0x0000009b19197220 */ /* 0x080fe20000400000 */
[----:B------:R-:W-:Y:S01]  /*7610*/  ISETP.GT.AND P3, PT, R0, RZ, P0 ;  /* 0x000000ff0000720c */ /* 0x000fe20000764270 */
[-C--:B------:R-:W-:Y:S01]  /*7620*/  FMUL R26, R26, R155.reuse ;  /* 0x0000009b1a1a7220 */ /* 0x080fe20000400000 */
[----:B------:R-:W-:Y:S01]  /*7630*/  LEA R4, P4, R160, UR4, 0x1 ;  /* 0x00000004a0047c11 */ /* 0x000fe2000f8808ff */
[-C--:B------:R-:W-:Y:S01]  /*7640*/  FMUL R27, R27, R155.reuse ;  /* 0x0000009b1b1b7220 */ /* 0x080fe20000400000 */
[----:B------:R-:W-:Y:S01]  /*7650*/  F2FP.F16.F32.PACK_AB R24, RZ, R24 ;  /* 0x00000018ff18723e */ /* 0x000fe200000000ff */
[-C--:B------:R-:W-:Y:S01]  /*7660*/  FMUL R28, R28, R155.reuse ;  /* 0x0000009b1c1c7220 */ /* 0x080fe20000400000 */
[----:B------:R-:W-:Y:S01]  /*7670*/  LEA.HI.X R5, R160, UR5, R153, 0x1, P4 ;  /* 0x00000005a0057c11 */ /* 0x000fe2000a0f0c99 */
[----:B------:R-:W-:Y:S01]  /*7680*/  FMUL R29, R29, R155 ;  /* 0x0000009b1d1d7220 */ /* 0x000fe20000400000 */
[----:B------:R-:W-:Y:S01]  /*7690*/  F2FP.F16.F32.PACK_AB R25, RZ, R25 ;  /* 0x00000019ff19723e */ /* 0x000fe200000000ff */
[-C--:B------:R-:W-:Y:S01]  /*76a0*/  FMUL R30, R30, R155.reuse ;  /* 0x0000009b1e1e7220 */ /* 0x080fe20000400000 */
[----:B------:R-:W-:Y:S01]  /*76b0*/  SHF.L.U64.HI R11, R10, 0x4, R11 ;  /* 0x000000040a0b7819 */ /* 0x000fe2000001020b */
[----:B------:R-:W-:Y:S01]  /*76c0*/  @P1 STG.E.U16 desc[UR36][R4.64], R24 ;  /* 0x0000001804001986 */ /* 0x000fe2000c101524 */
[----:B------:R-:W-:Y:S01]  /*76d0*/  ISETP.GT.AND P1, PT, R3, 0x8, PT ;  /* 0x000000080300780c */ /* 0x000fe20003f24270 */
[-C--:B------:R-:W-:Y:S01]  /*76e0*/  FMUL R31, R31, R155.reuse ;  /* 0x0000009b1f1f7220 */ /* 0x080fe20000400000 */
[----:B------:R-:W-:Y:S01]  /*76f0*/  ISETP.GT.AND P4, PT, R0, 0x8, P0 ;  /* 0x000000080000780c */ /* 0x000fe20000784270 */
[----:B------:R-:W-:Y:S01]  /*7700*/  @P3 STG.E.U16 desc[UR36][R4.64+0x2], R25 ;  /* 0x0000021904003986 */ /* 0x000fe2000c101524 */
[----:B------:R-:W-:Y:S01]  /*7710*/  LEA R6, P3, R10, R4, 0x4 ;  /* 0x000000040a067211 */ /* 0x000fe200078620ff */
[-C--:B------:R-:W-:Y:S01]  /*7720*/  FMUL R32, R32, R155.reuse ;  /* 0x0000009b20207220 */ /* 0x080fe20000400000 */
[C---:B------:R-:W-:Y:S01]  /*7730*/  ISETP.GT.AND P2, PT, R0.reuse, 0x8, P2 ;  /* 0x000000080000780c */ /* 0x040fe20001744270 */
[-C--:B------:R-:W-:Y:S01]  /*7740*/  FMUL R33, R33, R155.reuse ;  /* 0x0000009b21217220 */ /* 0x080fe20000400000 */
[----:B------:R-:W-:Y:S01]  /*7750*/  ISETP.GT.AND P0, PT, R3, 0x9, PT ;  /* 0x000000090300780c */ /* 0x000fe20003f04270 */
[----:B------:R-:W-:Y:S01]  /*7760*/  IMAD.X R7, R11, 0x1, R5, P3 ;  /* 0x000000010b077824 */ /* 0x000fe200018e0605 */
[----:B------:R-:W-:Y:S01]  /*7770*/  ISETP.GT.AND P5, PT, R0, RZ, P1 ;  /* 0x000000ff0000720c */ /* 0x000fe20000fa4270 */
[-C--:B------:R-:W-:Y:S01]  /*7780*/  FMUL R34, R34, R155.reuse ;  /* 0x0000009b22227220 */ /* 0x080fe20000400000 */
[----:B------:R-:W-:Y:S01]  /*7790*/  ISETP.GT.AND P3, PT, R0, RZ, P0 ;  /* 0x000000ff0000720c */ /* 0x000fe20000764270 */
[-C--:B------:R-:W-:Y:S01]  /*77a0*/  FMUL R35, R35, R155.reuse ;  /* 0x0000009b23237220 */ /* 0x080fe20000400000 */
[----:B------:R-:W-:Y:S01]  /*77b0*/  F2FP.F16.F32.PACK_AB R26, RZ, R26 ;  /* 0x0000001aff1a723e */ /* 0x000fe200000000ff */
[----:B------:R-:W-:Y:S01]  /*77c0*/  FMUL R36, R36, R155 ;  /* 0x0000009b24247220 */ /* 0x000fe20000400000 */
[----:B------:R-:W-:Y:S01]  /*77d0*/  F2FP.F16.F32.PACK_AB R27, RZ, R27 ;  /* 0x0000001bff1b723e */ /* 0x000fe200000000ff */
[----:B------:R-:W-:Y:S01]  /*77e0*/  FMUL R37, R37, R155 ;  /* 0x0000009b25257220 */ /* 0x000fe20000400000 */
[----:B------:R-:W-:Y:S01]  /*77f0*/  F2FP.F16.F32.PACK_AB R28, RZ, R28 ;  /* 0x0000001cff1c723e */ /* 0x000fe200000000ff */
[----:B------:R-:W-:Y:S01]  /*7800*/  @P2 STG.E.U16 desc[UR36][R6.64], R26 ;  /* 0x0000001a06002986 */ /* 0x000fe2000c101524 */
[----:B------:R-:W-:Y:S01]  /*7810*/  F2FP.F16.F32.PACK_AB R29, RZ, R29 ;  /* 0x0000001dff1d723e */ /* 0x000fe200000000ff */
[-C--:B------:R-:W-:Y:S01]  /*7820*/  FMUL R38, R38, R155.reuse ;  /* 0x0000009b26267220 */ /* 0x080fe20000400000 */
[C---:B------:R-:W-:Y:S01]  /*7830*/  ISETP.GT.AND P2, PT, R0.reuse, 0x8, P1 ;  /* 0x000000080000780c */ /* 0x040fe20000f44270 */
[----:B------:R-:W-:Y:S01]  /*7840*/  @P4 STG.E.U16 desc[UR36][R6.64+0x2], R27 ;  /* 0x0000021b06004986 */ /* 0x000fe2000c101524 */
[----:B------:R-:W-:Y:S01]  /*7850*/  ISETP.GT.AND P1, PT, R3, 0x10, PT ;  /* 0x000000100300780c */ /* 0x000fe20003f24270 */
[-C--:B------:R-:W-:Y:S01]  /*7860*/  FMUL R39, R39, R155.reuse ;  /* 0x0000009b27277220 */ /* 0x080fe20000400000 */
[----:B------:R-:W-:Y:S01]  /*7870*/  F2FP.F16.F32.PACK_AB R30, RZ, R30 ;  /* 0x0000001eff1e723e */ /* 0x000fe200000000ff */
[----:B------:R-:W-:Y:S01]  /*7880*/  @P5 STG.E.U16 desc[UR36][R4.64+0x10], R28 ;  /* 0x0000101c04005986 */ /* 0x000fe2000c101524 */
[----:B------:R-:W-:Y:S01]  /*7890*/  ISETP.GT.AND P4, PT, R0, RZ, P1 ;  /* 0x000000ff0000720c */ /* 0x000fe20000f84270 */
[----:B------:R-:W-:Y:S01]  /*78a0*/  FMUL R40, R40, R155 ;  /* 0x0000009b28287220 */ /* 0x000fe20000400000 */
[----:B------:R-:W-:Y:S01]  /*78b0*/  F2FP.F16.F32.PACK_AB R31, RZ, R31 ;  /* 0x0000001fff1f723e */ /* 0x000fe200000000ff */
[----:B------:R-:W-:Y:S01]  /*78c0*/  @P3 STG.E.U16 desc[UR36][R4.64+0x12], R29 ;  /* 0x0000121d04003986 */ /* 0x000fe2000c101524 */
[----:B------:R-:W-:Y:S01]  /*78d0*/  ISETP.GT.AND P3, PT, R0, 0x8, P0 ;  /* 0x000000080000780c */ /* 0x000fe20000764270 */
[-C--:B------:R-:W-:Y:S01]  /*78e0*/  FMUL R41, R41, R155.reuse ;  /* 0x0000009b29297220 */ /* 0x080fe20000400000 */
[----:B------:R-:W-:Y:S01]  /*78f0*/  ISETP.GT.AND P0, PT, R3, 0x11, PT ;  /* 0x000000110300780c */ /* 0x000fe20003f04270 */
[----:B------:R-:W-:Y:S01]  /*7900*/  @P2 STG.E.U16 desc[UR36][R6.64+0x10], R30 ;  /* 0x0000101e06002986 */ /* 0x000fe2000c101524 */
[----:B------:R-:W-:Y:S01]  /*7910*/  F2FP.F16.F32.PACK_AB R32, RZ, R32 ;  /* 0x00000020ff20723e */ /* 0x000fe200000000ff */
[-C--:B------:R-:W-:Y:S01]  /*7920*/  FMUL R42, R42, R155.reuse ;  /* 0x0000009b2a2a7220 */ /* 0x080fe20000400000 */
[C---:B------:R-:W-:Y:S01]  /*7930*/  ISETP.GT.AND P5, PT, R0.reuse, RZ, P0 ;  /* 0x000000ff0000720c */ /* 0x040fe200007a4270 */
[-C--:B------:R-:W-:Y:S01]  /*7940*/  FMUL R43, R43, R155.reuse ;  /* 0x0000009b2b2b7220 */ /* 0x080fe20000400000 */
[----:B------:R-:W-:Y:S01]  /*7950*/  ISETP.GT.AND P2, PT, R0, 0x8, P1 ;  /* 0x000000080000780c */ /* 0x000fe20000f44270 */
[-C--:B------:R-:W-:Y:S01]  /*7960*/  FMUL R44, R44, R155.reuse ;  /* 0x0000009b2c2c7220 */ /* 0x080fe20000400000 */
[----:B------:R-:W-:Y:S01]  /*7970*/  ISETP.GT.AND P1, PT, R3, 0x18, PT ;  /* 0x000000180300780c */ /* 0x000fe20003f24270 */
[----:B------:R-:W-:Y:S01]  /*7980*/  FMUL R45, R45, R155 ;  /* 0x0000009b2d2d7220 */ /* 0x000fe20000400000 */
[----:B------:R-:W-:Y:S01]  /*7990*/  F2FP.F16.F32.PACK_AB R33, RZ, R33 ;  /* 0x00000021ff21723e */ /* 0x000fe200000000ff */
[----:B------:R-:W-:Y:S01]  /*79a0*/  @P3 STG.E.U16 desc[UR36][R6.64+0x12], R31 ;  /* 0x0000121f06003986 */ /* 0x000fe2000c101524 */
[----:B------:R-:W-:Y:S01]  /*79b0*/  ISETP.GT.AND P3, PT, R0, 0x8, P0 ;  /* 0x000000080000780c */ /* 0x000fe20000764270 */
[-C--:B------:R-:W-:Y:S01]  /*79c0*/  FMUL R46, R46, R155.reuse ;  /* 0x0000009b2e2e7220 */ /* 0x080fe20000400000 */
[----:B------:R-:W-:Y:S01]  /*79d0*/  ISETP.GT.AND P0, PT, R3, 0x19, PT ;  /* 0x000000190300780c */ /* 0x000fe20003f04270 */
[----:B------:R-:W-:Y:S01]  /*79e0*/  @P4 STG.E.U16 desc[UR36][R4.64+0x20], R32 ;  /* 0x0000202004004986 */ /* 0x000fe2000c101524 */
[C---:B------:R-:W-:Y:S01]  /*79f0*/  ISETP.GT.AND P4, PT, R0.reuse, RZ, P1 ;  /* 0x000000ff0000720c */ /* 0x040fe20000f84270 */
[-C--:B------:R-:W-:Y:S01]  /*7a00*/  FMUL R47, R47, R155.reuse ;  /* 0x0000009b2f2f7220 */ /* 0x080fe20000400000 */
[----:B------:R-:W-:Y:S01]  /*7a10*/  F2FP.F16.F32.PACK_AB R34, RZ, R34 ;  /* 0x00000022ff22723e */ /* 0x000fe200000000ff */
[----:B------:R-:W-:Y:S01]  /*7a20*/  @P5 STG.E.U16 desc[UR36][R4.64+0x22], R33 ;  /* 0x0000222104005986 */ /* 0x000fe2000c101524 */
[----:B------:R-:W-:Y:S01]  /*7a30*/  ISETP.GT.AND P5, PT, R0, RZ, P0 ;  /* 0x000000ff0000720c */ /* 0x000fe200007a4270 */
[----:B------:R-:W-:Y:S01]  /*7a40*/  FMUL R48, R48, R155 ;  /* 0x0000009b30307220 */ /* 0x000fe20000400000 */
[----:B------:R-:W-:Y:S01]  /*7a50*/  F2FP.F16.F32.PACK_AB R35, RZ, R35 ;  /* 0x00000023ff23723e */ /* 0x000fe200000000ff */
[----:B------:R-:W-:Y:S01]  /*7a60*/  @P2 STG.E.U16 desc[UR36][R6.64+0x20], R34 ;  /* 0x0000202206002986 */ /* 0x000fe2000c101524 */
[----:B------:R-:W-:Y:S01]  /*7a70*/  F2FP.F16.F32.PACK_AB R36, RZ, R36 ;  /* 0x00000024ff24723e */ /* 0x000fe200000000ff */
[-C--:B------:R-:W-:Y:S01]  /*7a80*/  FMUL R49, R49, R155.reuse ;  /* 0x0000009b31317220 */ /* 0x080fe20000400000 */
[----:B------:R-:W-:Y:S01]  /*7a90*/  ISETP.GT.AND P2, PT, R0, 0x8, P1 ;  /* 0x000000080000780c */ /* 0x000fe20000f44270 */
[----:B------:R-:W-:Y:S01]  /*7aa0*/  @P3 STG.E.U16 desc[UR36][R6.64+0x22], R35 ;  /* 0x0000222306003986 */ /* 0x000fe2000c101524 */
[----:B------:R-:W-:Y:S01]  /*7ab0*/  ISETP.GT.AND P1, PT, R3, 0x20, PT ;  /* 0x000000200300780c */ /* 0x000fe20003f24270 */
[----:B------:R-:W-:Y:S01]  /*7ac0*/  FMUL R50, R50, R155 ;  /* 0x0000009b32327220 */ /* 0x000fe20000400000 */
[----:B------:R-:W-:Y:S01]  /*7ad0*/  F2FP.F16.F32.PACK_AB R37, RZ, R37 ;  /* 0x00000025ff25723e */ /* 0x000fe200000000ff */
[----:B------:R-:W-:Y:S01]  /*7ae0*/  @P4 STG.E.U16 desc[UR36][R4.64+0x30], R36 ;  /* 0x0000302404004986 */ /* 0x000fe2000c101524 */
[C---:B------:R-:W-:Y:S01]  /*7af0*/  ISETP.GT.AND P3, PT, R0.reuse, 0x8, P0 ;  /* 0x000000080000780c */ /* 0x040fe20000764270 */
[-C--:B------:R-:W-:Y:S01]  /*7b00*/  FMUL R51, R51, R155.reuse ;  /* 0x0000009b33337220 */ /* 0x080fe20000400000 */
[----:B------:R-:W-:Y:S01]  /*7b10*/  ISETP.GT.AND P0, PT, R3, 0x21, PT ;  /* 0x000000210300780c */ /* 0x000fe20003f04270 */
[----:B------:R-:W-:Y:S01]  /*7b20*/  @P5 STG.E.U16 desc[UR36][R4.64+0x32], R37 ;  /* 0x0000322504005986 */ /* 0x000fe2000c101524 */
[----:B------:R-:W-:Y:S01]  /*7b30*/  ISETP.GT.AND P4, PT, R0, RZ, P1 ;  /* 0x000000ff0000720c */ /* 0x000fe20000f84270 */
[-C--:B------:R-:W-:Y:S01]  /*7b40*/  FMUL R52, R52, R155.reuse ;  /* 0x0000009b34347220 */ /* 0x080fe20000400000 */
[----:B------:R-:W-:Y:S01]  /*7b50*/  F2FP.F16.F32.PACK_AB R38, RZ, R38 ;  /* 0x00000026ff26723e */ /* 0x000fe200000000ff */
[-C--:B------:R-:W-:Y:S01]  /*7b60*/  FMUL R53, R53, R155.reuse ;  /* 0x0000009b35357220 */ /* 0x080fe20000400000 */
        /* <DEDUP_REMOVED lines=325> */
[----:B------:R-:W-:Y:S01]  /*8fc0*/  FMUL R151, R151, R155 ;  /* 0x0000009b97977220 */ /* 0x000fe20000400000 */
[----:B------:R-:W-:Y:S01]  /*8fd0*/  ISETP.GT.AND P2, PT, R0, 0x8, P1 ;  /* 0x000000080000780c */ /* 0x000fe20000f44270 */
[----:B------:R-:W-:Y:S01]  /*8fe0*/  @P3 STG.E.U16 desc[UR36][R6.64+0x132], R103 ;  /* 0x0001326706003986 */ /* 0x000fe2000c101524 */
[----:B------:R-:W-:-:S02]  /*8ff0*/  ISETP.GT.AND P1, PT, R3, 0xa8, PT ;  /* 0x000000a80300780c */ /* 0x000fc40003f24270 */
[----:B------:R-:W-:Y:S01]  /*9000*/  F2FP.F16.F32.PACK_AB R105, RZ, R105 ;  /* 0x00000069ff69723e */ /* 0x000fe200000000ff */
[----:B------:R-:W-:Y:S01]  /*9010*/  @P4 STG.E.U16 desc[UR36][R4.64+0x140], R104 ;  /* 0x0001406804004986 */ /* 0x000fe2000c101524 */
[C---:B------:R-:W-:Y:S02]  /*9020*/  ISETP.GT.AND P3, PT, R0.reuse, 0x8, P0 ;  /* 0x000000080000780c */ /* 0x040fe40000764270 */
[----:B------:R-:W-:Y:S01]  /*9030*/  ISETP.GT.AND P0, PT, R3, 0xa9, PT ;  /* 0x000000a90300780c */ /* 0x000fe20003f04270 */
[----:B------:R-:W-:Y:S01]  /*9040*/  @P5 STG.E.U16 desc[UR36][R4.64+0x142], R105 ;  /* 0x0001426904005986 */ /* 0x000fe2000c101524 */
[C---:B------:R-:W-:Y:S02]  /*9050*/  ISETP.GT.AND P4, PT, R0.reuse, RZ, P1 ;  /* 0x000000ff0000720c */ /* 0x040fe40000f84270 */
[----:B------:R-:W-:Y:S02]  /*9060*/  F2FP.F16.F32.PACK_AB R106, RZ, R106 ;  /* 0x0000006aff6a723e */ /* 0x000fe400000000ff */
[----:B------:R-:W-:-:S02]  /*9070*/  ISETP.GT.AND P5, PT, R0, RZ, P0 ;  /* 0x000000ff0000720c */ /* 0x000fc400007a4270 */
[----:B------:R-:W-:Y:S01]  /*9080*/  F2FP.F16.F32.PACK_AB R107, RZ, R107 ;  /* 0x0000006bff6b723e */ /* 0x000fe200000000ff */
[----:B------:R-:W-:Y:S01]  /*9090*/  @P2 STG.E.U16 desc[UR36][R6.64+0x140], R106 ;  /* 0x0001406a06002986 */ /* 0x000fe2000c101524 */
[----:B------:R-:W-:Y:S02]  /*90a0*/  F2FP.F16.F32.PACK_AB R108, RZ, R108 ;  /* 0x0000006cff6c723e */ /* 0x000fe400000000ff */
[C---:B------:R-:W-:Y:S01]  /*90b0*/  ISETP.GT.AND P2, PT, R0.reuse, 0x8, P1 ;  /* 0x000000080000780c */ /* 0x040fe20000f44270 */
[----:B------:R-:W-:Y:S01]  /*90c0*/  @P3 STG.E.U16 desc[UR36][R6.64+0x142], R107 ;  /* 0x0001426b06003986 */ /* 0x000fe2000c101524 */
[----:B------:R-:W-:Y:S02]  /*90d0*/  ISETP.GT.AND P1, PT, R3, 0xb0, PT ;  /* 0x000000b00300780c */ /* 0x000fe40003f24270 */
[----:B------:R-:W-:Y:S01]  /*90e0*/  F2FP.F16.F32.PACK_AB R109, RZ, R109 ;  /* 0x0000006dff6d723e */ /* 0x000fe200000000ff */
[----:B------:R-:W-:Y:S01]  /*90f0*/  @P4 STG.E.U16 desc[UR36][R4.64+0x150], R108 ;  /* 0x0001506c04004986 */ /* 0x000fe2000c101524 */
[----:B------:R-:W-:-:S02]  /*9100*/  ISETP.GT.AND P3, PT, R0, 0x8, P0 ;  /* 0x000000080000780c */ /* 0x000fc40000764270 */
[----:B------:R-:W-:Y:S01]  /*9110*/  ISETP.GT.AND P0, PT, R3, 0xb1, PT ;  /* 0x000000b10300780c */ /* 0x000fe20003f04270 */
[----:B------:R-:W-:Y:S01]  /*9120*/  @P5 STG.E.U16 desc[UR36][R4.64+0x152], R109 ;  /* 0x0001526d04005986 */ /* 0x000fe2000c101524 */
[C---:B------:R-:W-:Y:S02]  /*9130*/  ISETP.GT.AND P4, PT, R0.reuse, RZ, P1 ;  /* 0x000000ff0000720c */ /* 0x040fe40000f84270 */
[----:B------:R-:W-:Y:S02]  /*9140*/  F2FP.F16.F32.PACK_AB R110, RZ, R110 ;  /* 0x0000006eff6e723e */ /* 0x000fe400000000ff */
[----:B------:R-:W-:Y:S02]  /*9150*/  ISETP.GT.AND P5, PT, R0, RZ, P0 ;  /* 0x000000ff0000720c */ /* 0x000fe400007a4270 */
[----:B------:R-:W-:Y:S01]  /*9160*/  F2FP.F16.F32.PACK_AB R111, RZ, R111 ;  /* 0x0000006fff6f723e */ /* 0x000fe200000000ff */
[----:B------:R-:W-:Y:S01]  /*9170*/  @P2 STG.E.U16 desc[UR36][R6.64+0x150], R110 ;  /* 0x0001506e06002986 */ /* 0x000fe2000c101524 */
[----:B------:R-:W-:-:S02]  /*9180*/  F2FP.F16.F32.PACK_AB R112, RZ, R112 ;  /* 0x00000070ff70723e */ /* 0x000fc400000000ff */
[C---:B------:R-:W-:Y:S01]  /*9190*/  ISETP.GT.AND P2, PT, R0.reuse, 0x8, P1 ;  /* 0x000000080000780c */ /* 0x040fe20000f44270 */
[----:B------:R-:W-:Y:S01]  /*91a0*/  @P3 STG.E.U16 desc[UR36][R6.64+0x152], R111 ;  /* 0x0001526f06003986 */ /* 0x000fe2000c101524 */
[C---:B------:R-:W-:Y:S02]  /*91b0*/  ISETP.GT.AND P1, PT, R3.reuse, 0xb8, PT ;  /* 0x000000b80300780c */ /* 0x040fe40003f24270 */
[----:B------:R-:W-:Y:S01]  /*91c0*/  F2FP.F16.F32.PACK_AB R113, RZ, R113 ;  /* 0x00000071ff71723e */ /* 0x000fe200000000ff */
[----:B------:R-:W-:Y:S01]  /*91d0*/  @P4 STG.E.U16 desc[UR36][R4.64+0x160], R112 ;  /* 0x0001607004004986 */ /* 0x000fe2000c101524 */
[C---:B------:R-:W-:Y:S02]  /*91e0*/  ISETP.GT.AND P3, PT, R0.reuse, 0x8, P0 ;  /* 0x000000080000780c */ /* 0x040fe40000764270 */
[----:B------:R-:W-:Y:S01]  /*91f0*/  ISETP.GT.AND P0, PT, R3, 0xb9, PT ;  /* 0x000000b90300780c */ /* 0x000fe20003f04270 */
[----:B------:R-:W-:Y:S01]  /*9200*/  @P5 STG.E.U16 desc[UR36][R4.64+0x162], R113 ;  /* 0x0001627104005986 */ /* 0x000fe2000c101524 */
[----:B------:R-:W-:-:S02]  /*9210*/  ISETP.GT.AND P4, PT, R0, RZ, P1 ;  /* 0x000000ff0000720c */ /* 0x000fc40000f84270 */
[----:B------:R-:W-:Y:S02]  /*9220*/  F2FP.F16.F32.PACK_AB R114, RZ, R114 ;  /* 0x00000072ff72723e */ /* 0x000fe400000000ff */
[C---:B------:R-:W-:Y:S02]  /*9230*/  ISETP.GT.AND P5, PT, R0.reuse, RZ, P0 ;  /* 0x000000ff0000720c */ /* 0x040fe400007a4270 */
[----:B------:R-:W-:Y:S01]  /*9240*/  F2FP.F16.F32.PACK_AB R115, RZ, R115 ;  /* 0x00000073ff73723e */ /* 0x000fe200000000ff */
[----:B------:R-:W-:Y:S01]  /*9250*/  @P2 STG.E.U16 desc[UR36][R6.64+0x160], R114 ;  /* 0x0001607206002986 */ /* 0x000fe2000c101524 */
[----:B------:R-:W-:Y:S02]  /*9260*/  F2FP.F16.F32.PACK_AB R116, RZ, R116 ;  /* 0x00000074ff74723e */ /* 0x000fe400000000ff */
        /* <DEDUP_REMOVED lines=65> */
[----:B------:R-:W-:Y:S02]  /*9680*/  ISETP.GT.AND P5, PT, R0, RZ, P0 ;  /* 0x000000ff0000720c */ /* 0x000fe400007a4270 */
[----:B------:R-:W-:Y:S02]  /*9690*/  F2FP.F16.F32.PACK_AB R134, RZ, R134 ;  /* 0x00000086ff86723e */ /* 0x000fe400000000ff */
[----:B------:R-:W-:Y:S02]  /*96a0*/  F2FP.F16.F32.PACK_AB R135, RZ, R135 ;  /* 0x00000087ff87723e */ /* 0x000fe400000000ff */
[----:B------:R-:W-:Y:S01]  /*96b0*/  F2FP.F16.F32.PACK_AB R136, RZ, R136 ;  /* 0x00000088ff88723e */ /* 0x000fe200000000ff */
[----:B------:R-:W-:Y:S01]  /*96c0*/  @P2 STG.E.U16 desc[UR36][R6.64+0x1b0], R134 ;  /* 0x0001b08606002986 */ /* 0x000fe2000c101524 */
[----:B------:R-:W-:-:S02]  /*96d0*/  F2FP.F16.F32.PACK_AB R137, RZ, R137 ;  /* 0x00000089ff89723e */ /* 0x000fc400000000ff */
[C---:B------:R-:W-:Y:S01]  /*96e0*/  ISETP.GT.AND P1, PT, R0.reuse, 0x8, P1 ;  /* 0x000000080000780c */ /* 0x040fe20000f24270 */
[----:B------:R-:W-:Y:S01]  /*96f0*/  @P3 STG.E.U16 desc[UR36][R6.64+0x1b2], R135 ;  /* 0x0001b28706003986 */ /* 0x000fe2000c101524 */
[C---:B------:R-:W-:Y:S02]  /*9700*/  ISETP.GT.AND P2, PT, R0.reuse, 0x8, P0 ;  /* 0x000000080000780c */ /* 0x040fe40000744270 */
[C---:B------:R-:W-:Y:S01]  /*9710*/  ISETP.GT.AND P0, PT, R3.reuse, 0xe9, PT ;  /* 0x000000e90300780c */ /* 0x040fe20003f04270 */
[----:B------:R-:W-:Y:S01]  /*9720*/  @P4 STG.E.U16 desc[UR36][R4.64+0x1c0], R136 ;  /* 0x0001c08804004986 */ /* 0x000fe2000c101524 */
[----:B------:R-:W-:Y:S02]  /*9730*/  ISETP.GT.AND P4, PT, R3, 0xe8, PT ;  /* 0x000000e80300780c */ /* 0x000fe40003f84270 */
[----:B------:R-:W-:Y:S01]  /*9740*/  F2FP.F16.F32.PACK_AB R138, RZ, R138 ;  /* 0x0000008aff8a723e */ /* 0x000fe200000000ff */
[----:B------:R-:W-:Y:S01]  /*9750*/  @P5 STG.E.U16 desc[UR36][R4.64+0x1c2], R137 ;  /* 0x0001c28904005986 */ /* 0x000fe2000c101524 */
[----:B------:R-:W-:-:S02]  /*9760*/  ISETP.GT.AND P5, PT, R0, RZ, P4 ;  /* 0x000000ff0000720c */ /* 0x000fc400027a4270 */
[----:B------:R-:W-:Y:S01]  /*9770*/  F2FP.F16.F32.PACK_AB R139, RZ, R139 ;  /* 0x0000008bff8b723e */ /* 0x000fe200000000ff */
[----:B------:R-:W-:Y:S01]  /*9780*/  @P1 STG.E.U16 desc[UR36][R6.64+0x1c0], R138 ;  /* 0x0001c08a06001986 */ /* 0x000fe2000c101524 */
[----:B------:R-:W-:Y:S02]  /*9790*/  F2FP.F16.F32.PACK_AB R140, RZ, R140 ;  /* 0x0000008cff8c723e */ /* 0x000fe400000000ff */
[C---:B------:R-:W-:Y:S01]  /*97a0*/  ISETP.GT.AND P3, PT, R0.reuse, RZ, P0 ;  /* 0x000000ff0000720c */ /* 0x040fe20000764270 */
[----:B------:R-:W-:Y:S01]  /*97b0*/  @P2 STG.E.U16 desc[UR36][R6.64+0x1c2], R139 ;  /* 0x0001c28b06002986 */ /* 0x000fe2000c101524 */
[C---:B------:R-:W-:Y:S02]  /*97c0*/  ISETP.GT.AND P4, PT, R0.reuse, 0x8, P4 ;  /* 0x000000080000780c */ /* 0x040fe40002784270 */
[----:B------:R-:W-:Y:S02]  /*97d0*/  F2FP.F16.F32.PACK_AB R141, RZ, R141 ;  /* 0x0000008dff8d723e */ /* 0x000fe400000000ff */
[----:B------:R-:W-:Y:S01]  /*97e0*/  F2FP.F16.F32.PACK_AB R142, RZ, R142 ;  /* 0x0000008eff8e723e */ /* 0x000fe200000000ff */
[----:B------:R-:W-:Y:S01]  /*97f0*/  @P5 STG.E.U16 desc[UR36][R4.64+0x1d0], R140 ;  /* 0x0001d08c04005986 */ /* 0x000fe2000c101524 */
[----:B------:R-:W-:-:S02]  /*9800*/  ISETP.GT.AND P5, PT, R0, 0x8, P0 ;  /* 0x000000080000780c */ /* 0x000fc400007a4270 */
[----:B------:R-:W-:Y:S02]  /*9810*/  F2FP.F16.F32.PACK_AB R143, RZ, R143 ;  /* 0x0000008fff8f723e */ /* 0x000fe400000000ff */
[C---:B------:R-:W-:Y:S01]  /*9820*/  ISETP.GT.AND P0, PT, R3.reuse, 0xf1, PT ;  /* 0x000000f10300780c */ /* 0x040fe20003f04270 */
[----:B------:R-:W-:Y:S01]  /*9830*/  @P3 STG.E.U16 desc[UR36][R4.64+0x1d2], R141 ;  /* 0x0001d28d04003986 */ /* 0x000fe2000c101524 */
[----:B------:R-:W-:Y:S02]  /*9840*/  ISETP.GT.AND P3, PT, R3, 0xf0, PT ;  /* 0x000000f00300780c */ /* 0x000fe40003f64270 */
[----:B------:R-:W-:Y:S01]  /*9850*/  F2FP.F16.F32.PACK_AB R144, RZ, R144 ;  /* 0x00000090ff90723e */ /* 0x000fe200000000ff */
[----:B------:R-:W-:Y:S01]  /*9860*/  @P4 STG.E.U16 desc[UR36][R6.64+0x1d0], R142 ;  /* 0x0001d08e06004986 */ /* 0x000fe2000c101524 */
[C---:B------:R-:W-:Y:S02]  /*9870*/  ISETP.GT.AND P4, PT, R0.reuse, RZ, P3 ;  /* 0x000000ff0000720c */ /* 0x040fe40001f84270 */
[----:B------:R-:W-:Y:S01]  /*9880*/  F2FP.F16.F32.PACK_AB R145, RZ, R145 ;  /* 0x00000091ff91723e */ /* 0x000fe200000000ff */
[----:B------:R-:W-:Y:S01]  /*9890*/  @P5 STG.E.U16 desc[UR36][R6.64+0x1d2], R143 ;  /* 0x0001d28f06005986 */ /* 0x000fe2000c101524 */
[----:B------:R-:W-:-:S02]  /*98a0*/  ISETP.GT.AND P5, PT, R0, RZ, P0 ;  /* 0x000000ff0000720c */ /* 0x000fc400007a4270 */
[C---:B------:R-:W-:Y:S02]  /*98b0*/  ISETP.GT.AND P2, PT, R3.reuse, 0xf8, PT ;  /* 0x000000f80300780c */ /* 0x040fe40003f44270 */
[----:B------:R-:W-:Y:S02]  /*98c0*/  ISETP.GT.AND P1, PT, R3, 0xf9, PT ;  /* 0x000000f90300780c */ /* 0x000fe40003f24270 */
[C---:B------:R-:W-:Y:S02]  /*98d0*/  ISETP.GT.AND P3, PT, R0.reuse, 0x8, P3 ;  /* 0x000000080000780c */ /* 0x040fe40001f64270 */
[C---:B------:R-:W-:Y:S01]  /*98e0*/  ISETP.GT.AND P0, PT, R0.reuse, 0x8, P0 ;  /* 0x000000080000780c */ /* 0x040fe20000704270 */
[----:B------:R-:W-:Y:S01]  /*98f0*/  @P4 STG.E.U16 desc[UR36][R4.64+0x1e0], R144 ;  /* 0x0001e09004004986 */ /* 0x000fe2000c101524 */
[C---:B------:R-:W-:Y:S02]  /*9900*/  ISETP.GT.AND P4, PT, R0.reuse, RZ, P1 ;  /* 0x000000ff0000720c */ /* 0x040fe40000f84270 */
[----:B------:R-:W-:Y:S01]  /*9910*/  F2FP.F16.F32.PACK_AB R146, RZ, R146 ;  /* 0x00000092ff92723e */ /* 0x000fe200000000ff */
[----:B------:R-:W-:Y:S01]  /*9920*/  @P5 STG.E.U16 desc[UR36][R4.64+0x1e2], R145 ;  /* 0x0001e29104005986 */ /* 0x000fe2000c101524 */
[----:B------:R-:W-:-:S02]  /*9930*/  ISETP.GT.AND P5, PT, R0, RZ, P2 ;  /* 0x000000ff0000720c */ /* 0x000fc400017a4270 */
[C---:B------:R-:W-:Y:S02]  /*9940*/  ISETP.GT.AND P2, PT, R0.reuse, 0x8, P2 ;  /* 0x000000080000780c */ /* 0x040fe40001744270 */
[----:B------:R-:W-:Y:S01]  /*9950*/  F2FP.F16.F32.PACK_AB R147, RZ, R147 ;  /* 0x00000093ff93723e */ /* 0x000fe200000000ff */
[----:B------:R-:W-:Y:S01]  /*9960*/  @P3 STG.E.U16 desc[UR36][R6.64+0x1e0], R146 ;  /* 0x0001e09206003986 */ /* 0x000fe2000c101524 */
[----:B------:R-:W-:Y:S02]  /*9970*/  ISETP.GT.AND P1, PT, R0, 0x8, P1 ;  /* 0x000000080000780c */ /* 0x000fe40000f24270 */
[----:B------:R-:W-:Y:S01]  /*9980*/  F2FP.F16.F32.PACK_AB R148, RZ, R148 ;  /* 0x00000094ff94723e */ /* 0x000fe200000000ff */
[----:B------:R-:W-:Y:S01]  /*9990*/  @P0 STG.E.U16 desc[UR36][R6.64+0x1e2], R147 ;  /* 0x0001e29306000986 */ /* 0x000fe2000c101524 */
[----:B------:R-:W-:Y:S02]  /*99a0*/  F2FP.F16.F32.PACK_AB R149, RZ, R149 ;  /* 0x00000095ff95723e */ /* 0x000fe400000000ff */
[----:B------:R-:W-:Y:S01]  /*99b0*/  F2FP.F16.F32.PACK_AB R150, RZ, R150 ;  /* 0x00000096ff96723e */ /* 0x000fe200000000ff */
[----:B------:R-:W-:Y:S01]  /*99c0*/  @P5 STG.E.U16 desc[UR36][R4.64+0x1f0], R148 ;  /* 0x0001f09404005986 */ /* 0x000fe2000c101524 */
[----:B------:R-:W-:-:S03]  /*99d0*/  F2FP.F16.F32.PACK_AB R151, RZ, R151 ;  /* 0x00000097ff97723e */ /* 0x000fc600000000ff */
[----:B------:R0:W-:Y:S02]  /*99e0*/  @P4 STG.E.U16 desc[UR36][R4.64+0x1f2], R149 ;  /* 0x0001f29504004986 */ /* 0x0001e4000c101524 */
[----:B0-----:R-:W-:Y:S02]  /*99f0*/  @P2 IMAD.MOV.U32 R4, RZ, RZ, R6 ;  /* 0x000000ffff042224 */ /* 0x001fe400078e0006 */
[----:B------:R-:W-:-:S05]  /*9a00*/  @P2 IMAD.MOV.U32 R5, RZ, RZ, R7 ;  /* 0x000000ffff052224 */ /* 0x000fca00078e0007 */
[----:B------:R0:W-:Y:S04]  /*9a10*/  @P2 STG.E.U16 desc[UR36][R4.64+0x1f0], R150 ;  /* 0x0001f09604002986 */ /* 0x0001e8000c101524 */
[----:B------:R0:W-:Y:S02]  /*9a20*/  @P1 STG.E.U16 desc[UR36][R6.64+0x1f2], R151 ;  /* 0x0001f29706001986 */ /* 0x0001e4000c101524 */
.L_x_288:
[----:B------:R-:W-:Y:S05]  /*9a30*/  BSYNC B0 ;  /* 0x0000000000007941 */ /* 0x000fea0003800000 */
.L_x_34:
[----:B------:R-:W-:Y:S01]  /*9a40*/  ULDC UR4, c[0x0][0xc] ;  /* 0x0000030000047ab9 */ /* 0x000fe20000000800 */
[----:B------:R-:W-:Y:S01]  /*9a50*/  ULDC UR5, c[0x0][0x10] ;  /* 0x0000040000057ab9 */ /* 0x000fe20000000800 */
[----:B0-----:R-:W0:Y:S01]  /*9a60*/  LDC R3, c[0x0][0x14] ;  /* 0x00000500ff037b82 */ /* 0x001e220000000800 */
[----:B------:R-:W-:Y:S01]  /*9a70*/  UIMAD.WIDE.U32 UR4, UR4, UR5, URZ ;  /* 0x00000005040472a5 */ /* 0x000fe2000f8e003f */
[----:B------:R-:W-:Y:S01]  /*9a80*/  PRMT R0, RZ, 0x7610, R0 ;  /* 0x00007610ff007816 */ /* 0x000fe20000000000 */
[----:B------:R-:W-:Y:S02]  /*9a90*/  IMAD.MOV.U32 R153, RZ, RZ, -0x1 ;  /* 0xffffffffff997424 */ /* 0x000fe400078e00ff */
[----:B------:R-:W-:Y:S02]  /*9aa0*/  IMAD.MOV.U32 R23, RZ, RZ, -0x1 ;  /* 0xffffffffff177424 */ /* 0x000fe400078e00ff */
[----:B0-----:R-:W-:-:S04]  /*9ab0*/  IMAD.WIDE.U32 R16, R3, UR4, R16 ;  /* 0x0000000403107c25 */ /* 0x001fc8000f8e0010 */
[----:B------:R-:W-:Y:S01]  /*9ac0*/  IMAD R3, R3, UR5, RZ ;  /* 0x0000000503037c24 */ /* 0x000fe2000f8e02ff */
[----:B------:R-:W-:Y:S02]  /*9ad0*/  ULDC.64 UR4, c[0x0][0x650] ;  /* 0x0001940000047ab9 */ /* 0x000fe40000000a00 */
[----:B------:R-:W-:Y:S01]  /*9ae0*/  ISETP.GE.U32.AND P0, PT, R16, UR4, PT ;  /* 0x0000000410007c0c */ /* 0x000fe2000bf06070 */
[----:B------:R-:W-:-:S05]  /*9af0*/  IMAD.IADD R17, R17, 0x1, R3 ;  /* 0x0000000111117824 */ /* 0x000fca00078e0203 */
[----:B------:R-:W-:-:S13]  /*9b00*/  ISETP.GE.U32.AND.EX P0, PT, R17, UR5, PT, P0 ;  /* 0x0000000511007c0c */ /* 0x000fda000bf06100 */
[----:B------:R-:W-:Y:S05]  /*9b10*/  @P0 BRA `(.L_x_289) ;  /* 0x0000000400640947 */ /* 0x000fea0003800000 */
[----:B------:R-:W0:Y:S01]  /*9b20*/  S2R R12, SR_CTAID.X ;  /* 0x00000000000c7919 */ /* 0x000e220000002500 */
[----:B------:R-:W0:Y:S01]  /*9b30*/  LDC.64 R10, c[0x0][0x628] ;  /* 0x00018a00ff0a7b82 */ /* 0x000e220000000a00 */
[----:B------:R-:W-:Y:S01]  /*9b40*/  ULDC UR4, c[0x0][0x150] ;  /* 0x0000540000047ab9 */ /* 0x000fe20000000800 */
[----:B-1234-:R-:W-:Y:S01]  /*9b50*/  IMAD.MOV.U32 R8, RZ, RZ, R16 ;  /* 0x000000ffff087224 */ /* 0x01efe200078e0010 */
[----:B-----5:R-:W1:Y:S01]  /*9b60*/  S2R R24, SR_CTAID.Y ;  /* 0x0000000000187919 */ /* 0x020e620000002600 */
[----:B------:R-:W-:-:S04]  /*9b70*/  IMAD.MOV.U32 R9, RZ, RZ, R17 ;  /* 0x000000ffff097224 */ /* 0x000fc800078e0011 */
[----:B------:R-:W2:Y:S08]  /*9b80*/  LDC R21, c[0x0][0x144] ;  /* 0x00005100ff157b82 */ /* 0x000eb00000000800 */
[----:B------:R-:W3:Y:S08]  /*9b90*/  LDC R0, c[0x0][0x630] ;  /* 0x00018c00ff007b82 */ /* 0x000ef00000000800 */
[----:B------:R-:W4:Y:S01]  /*9ba0*/  LDC.64 R14, c[0x0][0x620] ;  /* 0x00018800ff0e7b82 */ /* 0x000f220000000a00 */
[----:B0-----:R-:W-:-:S04]  /*9bb0*/  ISETP.NE.U32.AND P0, PT, R10, RZ, PT ;  /* 0x000000ff0a00720c */ /* 0x001fc80003f05070 */
[----:B------:R-:W-:Y:S02]  /*9bc0*/  ISETP.NE.AND.EX P0, PT, R11, RZ, PT, P0 ;  /* 0x000000ff0b00720c */ /* 0x000fe40003f05300 */
[----:B------:R-:W-:-:S05]  /*9bd0*/  I2FP.F32.U32 R3, R12 ;  /* 0x0000000c00037245 */ /* 0x000fca0000201000 */
[----:B------:R-:W-:-:S04]  /*9be0*/  FMUL R3, R3, UR4 ;  /* 0x0000000403037c20 */ /* 0x000fc80008400000 */
[----:B------:R0:W0:Y:S02]  /*9bf0*/  F2I.U32.TRUNC.NTZ R20, R3 ;  /* 0x0000000300147305 */ /* 0x000024000020f000 */
[----:B-123--:R-:W-:Y:S05]  /*9c00*/  @!P0 BRA `(.L_x_290) ;  /* 0x0000000000288947 */ /* 0x00efea0003800000 */
[----:B0-----:R-:W0:Y:S02]  /*9c10*/  LDC R3, c[0x0][0x634] ;  /* 0x00018d00ff037b82 */ /* 0x001e240000000800 */
        /* <DEDUP_REMOVED lines=9> */
.L_x_290:
[----:B------:R-:W1:Y:S01]  /*9cb0*/  LDC.64 R28, c[0x0][0x640] ;  /* 0x00019000ff1c7b82 */ /* 0x000e620000000a00 */
[-CC-:B------:R-:W-:Y:S01]  /*9cc0*/  SHF.R.U64 R23, R8, R0.reuse, R9.reuse ;  /* 0x0000000008177219 */ /* 0x180fe20000001209 */
[----:B0-----:R-:W-:Y:S01]  /*9cd0*/  IMAD.MOV R20, RZ, RZ, -R20 ;  /* 0x000000ffff147224 */ /* 0x001fe200078e0a14 */
[----:B------:R-:W-:Y:S01]  /*9ce0*/  SHF.R.U32.HI R0, RZ, R0, R9 ;  /* 0x00000000ff007219 */ /* 0x000fe20000011609 */
[----:B------:R-:W-:Y:S01]  /*9cf0*/  ULDC UR4, c[0x0][0x154] ;  /* 0x0000550000047ab9 */ /* 0x000fe20000000800 */
[----:B------:R-:W-:Y:S01]  /*9d00*/  IADD3 R3, P0, RZ, -R23, RZ ;  /* 0x80000017ff037210 */ /* 0x000fe20007f1e0ff */
[----:B------:R-:W-:Y:S02]  /*9d10*/  IMAD R21, R21, R20, R12 ;  /* 0x0000001415157224 */ /* 0x000fe400078e020c */
[----:B------:R-:W0:Y:S01]  /*9d20*/  LDC R6, c[0x0][0x618] ;  /* 0x00018600ff067b82 */ /* 0x000e220000000800 */
[----:B------:R-:W-:Y:S02]  /*9d30*/  IMAD.MOV.U32 R7, RZ, RZ, 0x1 ;  /* 0x00000001ff077424 */ /* 0x000fe400078e00ff */
[----:B------:R-:W-:-:S04]  /*9d40*/  IMAD.X R5, RZ, RZ, ~R0, P0 ;  /* 0x000000ffff057224 */ /* 0x000fc800000e0e00 */
[-C--:B----4-:R-:W-:Y:S01]  /*9d50*/  IMAD R0, R5, R14.reuse, RZ ;  /* 0x0000000e05007224 */ /* 0x090fe200078e02ff */
[----:B------:R-:W2:Y:S01]  /*9d60*/  LDC R8, c[0x0][0x608] ;  /* 0x00018200ff087b82 */ /* 0x000ea20000000800 */
[----:B------:R-:W-:-:S04]  /*9d70*/  IMAD.WIDE.U32 R4, R3, R14, R16 ;  /* 0x0000000e03047225 */ /* 0x000fc800078e0010 */
[----:B------:R-:W-:Y:S01]  /*9d80*/  IMAD R3, R3, R15, R0 ;  /* 0x0000000f03037224 */ /* 0x000fe200078e0200 */
[----:B------:R-:W-:Y:S02]  /*9d90*/  I2FP.F32.U32 R0, R24 ;  /* 0x0000001800007245 */ /* 0x000fe40000201000 */
[----:B------:R-:W3:Y:S01]  /*9da0*/  LDC R26, c[0x0][0x658] ;  /* 0x00019600ff1a7b82 */ /* 0x000ee20000000800 */
[----:B------:R-:W-:Y:S01]  /*9db0*/  IMAD.IADD R3, R5, 0x1, R3 ;  /* 0x0000000105037824 */ /* 0x000fe200078e0203 */
[----:B-1----:R-:W-:Y:S01]  /*9dc0*/  ISETP.NE.U32.AND P0, PT, R28, RZ, PT ;  /* 0x000000ff1c00720c */ /* 0x002fe20003f05070 */
[----:B------:R-:W-:Y:S01]  /*9dd0*/  FMUL R0, R0, UR4 ;  /* 0x0000000400007c20 */ /* 0x000fe20008400000 */
[----:B------:R-:W-:Y:S02]  /*9de0*/  IMAD.MOV.U32 R5, RZ, RZ, -0x1 ;  /* 0xffffffffff057424 */ /* 0x000fe400078e00ff */
[----:B------:R-:W-:Y:S01]  /*9df0*/  ISETP.NE.AND.EX P0, PT, R29, RZ, PT, P0 ;  /* 0x000000ff1d00720c */ /* 0x000fe20003f05300 */
[----:B------:R1:W4:Y:S01]  /*9e00*/  F2I.U32.TRUNC.NTZ R13, R0 ;  /* 0x00000000000d7305 */ /* 0x000322000020f000 */
[----:B------:R-:W1:Y:S01]  /*9e10*/  LDC R15, c[0x0][0x148] ;  /* 0x00005200ff0f7b82 */ /* 0x000e620000000800 */
[----:B0-----:R-:W-:-:S02]  /*9e20*/  SHF.R.U64 R12, R4, R6, R3 ;  /* 0x00000006040c7219 */ /* 0x001fc40000001203 */
[----:B------:R-:W-:-:S05]  /*9e30*/  SHF.R.U32.HI R3, RZ, R6, R3 ;  /* 0x00000006ff037219 */ /* 0x000fca0000011603 */
[----:B------:R-:W0:Y:S01]  /*9e40*/  LDC R20, c[0x0][0x600] ;  /* 0x00018000ff147b82 */ /* 0x000e220000000800 */
[-CC-:B--2---:R-:W-:Y:S02]  /*9e50*/  SHF.R.U64 R10, R12, R8.reuse, R3.reuse ;  /* 0x000000080c0a7219 */ /* 0x184fe40000001203 */
[----:B------:R-:W-:-:S05]  /*9e60*/  SHF.R.U32.HI R3, RZ, R8, R3 ;  /* 0x00000008ff037219 */ /* 0x000fca0000011603 */
[----:B------:R-:W2:Y:S01]  /*9e70*/  LDC R27, c[0x0][0x648] ;  /* 0x00019200ff1b7b82 */ /* 0x000ea20000000800 */
[-C--:B---3--:R-:W-:Y:S02]  /*9e80*/  SHF.L.U32 R4, R5, R26.reuse, RZ ;  /* 0x0000001a05047219 */ /* 0x088fe400000006ff */
[--C-:B------:R-:W-:Y:S02]  /*9e90*/  SHF.R.U64 R14, R10, R26, R3.reuse ;  /* 0x0000001a0a0e7219 */ /* 0x100fe40000001203 */
[----:B------:R-:W-:Y:S02]  /*9ea0*/  LOP3.LUT R25, RZ, R4, RZ, 0x33, !PT ;  /* 0x00000004ff197212 */ /* 0x000fe400078e33ff */
[-C--:B------:R-:W-:Y:S01]  /*9eb0*/  SHF.R.U32.HI R5, RZ, R26.reuse, R3 ;  /* 0x0000001aff057219 */ /* 0x080fe20000011603 */
[----:B------:R-:W3:Y:S01]  /*9ec0*/  LDC R30, c[0x0][0x638] ;  /* 0x00018e00ff1e7b82 */ /* 0x000ee20000000800 */
[----:B------:R-:W-:Y:S01]  /*9ed0*/  SHF.L.U32 R154, R7, R26, RZ ;  /* 0x0000001a079a7219 */ /* 0x000fe200000006ff */
[----:B------:R-:W-:-:S06]  /*9ee0*/  IMAD.MOV.U32 R4, RZ, RZ, R14 ;  /* 0x000000ffff047224 */ /* 0x000fcc00078e000e */
[----:B------:R-:W0:Y:S01]  /*9ef0*/  LDC R31, c[0x0][0x610] ;  /* 0x00018400ff1f7b82 */ /* 0x000e220000000800 */
[----:B----4-:R-:W-:Y:S05]  /*9f00*/  @!P0 BRA `(.L_x_291) ;  /* 0x0000000000288947 */ /* 0x010fea0003800000 */
        /* <DEDUP_REMOVED lines=10> */
.L_x_291:
[----:B------:R-:W-:Y:S01]  /*9fb0*/  ISETP.NE.AND P0, PT, R2, 0x1, PT ;  /* 0x000000010200780c */ /* 0x000fe20003f05270 */
[----:B0-----:R-:W-:Y:S01]  /*9fc0*/  VIADD R7, R20, 0xffffffff ;  /* 0xffffffff14077836 */ /* 0x001fe20000000000 */
[----:B-12---:R-:W-:Y:S01]  /*9fd0*/  SHF.R.U64 R0, R4, R27, R5 ;  /* 0x0000001b04007219 */ /* 0x006fe20000001205 */
[----:B------:R-:W-:Y:S01]  /*9fe0*/  IMAD.MOV R13, RZ, RZ, -R13 ;  /* 0x000000ffff0d7224 */ /* 0x000fe200078e0a0d */
[----:B------:R-:W-:Y:S01]  /*9ff0*/  LOP3.LUT R5, R10, R25, RZ, 0xc0, !PT ;  /* 0x000000190a057212 */ /* 0x000fe200078ec0ff */
[----:B------:R-:W-:Y:S02]  /*a000*/  IMAD.MOV.U32 R4, RZ, RZ, 0x1 ;  /* 0x00000001ff047424 */ /* 0x000fe400078e00ff */
[----:B------:R-:W-:Y:S02]  /*a010*/  IMAD.MOV R3, RZ, RZ, -R0 ;  /* 0x000000ffff037224 */ /* 0x000fe400078e0a00 */
[----:B------:R-:W-:Y:S01]  /*a020*/  IMAD R154, R154, R0, R5 ;  /* 0x000000009a9a7224 */ /* 0x000fe200078e0205 */
[----:B------:R-:W-:Y:S01]  /*a030*/  LOP3.LUT R5, R12, R7, RZ, 0xc0, !PT ;  /* 0x000000070c057212 */ /* 0x000fe200078ec0ff */
[----:B---3--:R-:W-:-:S02]  /*a040*/  IMAD R0, R3, R30, R14 ;  /* 0x0000001e03007224 */ /* 0x008fc400078e020e */
[----:B------:R-:W-:Y:S02]  /*a050*/  @P0 IMAD R21, R15, R13, R24 ;  /* 0x0000000d0f150224 */ /* 0x000fe400078e0218 */
[----:B------:R-:W-:Y:S01]  /*a060*/  IMAD R3, R0, R20, R5 ;  /* 0x0000001400037224 */ /* 0x000fe200078e0205 */
[----:B------:R-:W-:Y:S01]  /*a070*/  PRMT R0, R4, 0x7610, R0 ;  /* 0x0000761004007816 */ /* 0x000fe20000000000 */
[----:B------:R-:W-:-:S05]  /*a080*/  IMAD R154, R154, R31, R21 ;  /* 0x0000001f9a9a7224 */ /* 0x000fca00078e0215 */
[----:B------:R-:W-:Y:S02]  /*a090*/  SEL R153, R3, R154, !P0 ;  /* 0x0000009a03997207 */ /* 0x000fe40004000000 */
[----:B------:R-:W-:-:S07]  /*a0a0*/  SEL R154, R154, R3, !P0 ;  /* 0x000000039a9a7207 */ /* 0x000fce0004000000 */
.L_x_289:
[----:B------:R-:W-:-:S13]  /*a0b0*/  LOP3.LUT P0, RZ, R0, 0xff, RZ, 0xc0, !PT ;  /* 0x000000ff00ff7812 */ /* 0x000fda000780c0ff */
[----:B------:R-:W-:Y:S05]  /*a0c0*/  @P0 BRA `(.L_x_292) ;  /* 0xffffff7000540947 */ /* 0x000fea000383ffff */
[----:B------:R-:W-:Y:S05]  /*a0d0*/  EXIT ;  /* 0x000000000000794d */ /* 0x000fea0003800000 */
.L_x_7:
[----:B0-----:R-:W-:Y:S01]  /*a0e0*/  ULDC.64 UR4, c[0x0][0x650] ;  /* 0x0001940000047ab9 */ /* 0x001fe20000000a00 */
        /* <DEDUP_REMOVED lines=25> */
.L_x_294:
[----:B------:R-:W0:Y:S01]  /*a280*/  LDC.64 R28, c[0x0][0x640] ;  /* 0x00019000ff1c7b82 */ /* 0x000e220000000a00 */
[-CC-:B------:R-:W-:Y:S01]  /*a290*/  SHF.R.U64 R22, R12, R6.reuse, R13.reuse ;  /* 0x000000060c167219 */ /* 0x180fe2000000120d */
[----:B------:R-:W-:Y:S01]  /*a2a0*/  IMAD.MOV.U32 R30, RZ, RZ, 0x1 ;  /* 0x00000001ff1e7424 */ /* 0x000fe200078e00ff */
[----:B------:R-:W-:Y:S02]  /*a2b0*/  SHF.R.U32.HI R6, RZ, R6, R13 ;  /* 0x00000006ff067219 */ /* 0x000fe4000001160d */
        /* <DEDUP_REMOVED lines=8> */
[----:B------:R-:W-:Y:S01]  /*a340*/  IMAD.IADD R9, R9, 0x1, R11 ;  /* 0x0000000109097824 */ /* 0x000fe200078e020b */
[----:B0-----:R-:W-:-:S04]  /*a350*/  ISETP.NE.U32.AND P0, PT, R28, RZ, PT ;  /* 0x000000ff1c00720c */ /* 0x001fc80003f05070 */
[----:B------:R-:W-:Y:S02]  /*a360*/  ISETP.NE.AND.EX P0, PT, R29, RZ, PT, P0 ;  /* 0x000000ff1d00720c */ /* 0x000fe40003f05300 */
[----:B------:R-:W0:Y:S01]  /*a370*/  LDC R20, c[0x0][0x600] ;  /* 0x00018000ff147b82 */ /* 0x000e220000000800 */
[-CC-:B-1----:R-:W-:Y:S01]  /*a380*/  SHF.R.U64 R14, R8, R10.reuse, R9.reuse ;  /* 0x0000000a080e7219 */ /* 0x182fe20000001209 */
[----:B------:R-:W-:Y:S01]  /*a390*/  IMAD.MOV.U32 R8, RZ, RZ, -0x1 ;  /* 0xffffffffff087424 */ /* 0x000fe200078e00ff */
[----:B------:R-:W-:-:S05]  /*a3a0*/  SHF.R.U32.HI R9, RZ, R10, R9 ;  /* 0x0000000aff097219 */ /* 0x000fca0000011609 */
[----:B------:R-:W1:Y:S01]  /*a3b0*/  LDC R26, c[0x0][0x648] ;  /* 0x00019200ff1a7b82 */ /* 0x000e620000000800 */
[-CC-:B--2---:R-:W-:Y:S02]  /*a3c0*/  SHF.R.U64 R21, R14, R12.reuse, R9.reuse ;  /* 0x0000000c0e157219 */ /* 0x184fe40000001209 */
[----:B------:R-:W-:-:S05]  /*a3d0*/  SHF.R.U32.HI R6, RZ, R12, R9 ;  /* 0x0000000cff067219 */ /* 0x000fca0000011609 */
[----:B------:R-:W2:Y:S01]  /*a3e0*/  LDC R27, c[0x0][0x638] ;  /* 0x00018e00ff1b7b82 */ /* 0x000ea20000000800 */
[-C--:B---3--:R-:W-:Y:S02]  /*a3f0*/  SHF.L.U32 R8, R8, R25.reuse, RZ ;  /* 0x0000001908087219 */ /* 0x088fe400000006ff */
[-CC-:B------:R-:W-:Y:S02]  /*a400*/  SHF.R.U64 R23, R21, R25.reuse, R6.reuse ;  /* 0x0000001915177219 */ /* 0x180fe40000001206 */
[----:B------:R-:W-:Y:S02]  /*a410*/  LOP3.LUT R32, RZ, R8, RZ, 0x33, !PT ;  /* 0x00000008ff207212 */ /* 0x000fe400078e33ff */
[----:B------:R-:W-:Y:S01]  /*a420*/  SHF.R.U32.HI R9, RZ, R25, R6 ;  /* 0x00000019ff097219 */ /* 0x000fe20000011606 */
[----:B------:R-:W3:Y:S01]  /*a430*/  LDC R31, c[0x0][0x610] ;  /* 0x00018400ff1f7b82 */ /* 0x000ee20000000800 */
[----:B------:R-:W-:Y:S01]  /*a440*/  IMAD.MOV.U32 R8, RZ, RZ, R23 ;  /* 0x000000ffff087224 */ /* 0x000fe200078e0017 */
[----:B------:R-:W-:Y:S06]  /*a450*/  @!P0 BRA `(.L_x_295) ;  /* 0x0000000000288947 */ /* 0x000fec0003800000 */
        /* <DEDUP_REMOVED lines=10> */
.L_x_295:
[----:B------:R-:W-:Y:S02]  /*a500*/  ISETP.NE.AND P0, PT, R2, 0x1, PT ;  /* 0x000000010200780c */ /* 0x000fe40003f05270 */
[----:B-1----:R-:W-:Y:S01]  /*a510*/  SHF.R.U64 R6, R8, R26, R9 ;  /* 0x0000001a08067219 */ /* 0x002fe20000001209 */
[----:B0-----:R-:W-:Y:S01]  /*a520*/  VIADD R9, R20, 0xffffffff ;  /* 0xffffffff14097836 */ /* 0x001fe20000000000 */
[----:B------:R-:W-:Y:S02]  /*a530*/  SHF.L.U32 R30, R30, R25, RZ ;  /* 0x000000191e1e7219 */ /* 0x000fe400000006ff */
[----:B------:R-:W-:Y:S01]  /*a540*/  LOP3.LUT R5, R21, R32, RZ, 0xc0, !PT ;  /* 0x0000002015057212 */ /* 0x000fe200078ec0ff */
[----:B------:R-:W-:-:S04]  /*a550*/  IMAD.MOV R8, RZ, RZ, -R6 ;  /* 0x000000ffff087224 */ /* 0x000fc800078e0a06 */
[----:B------:R-:W-:Y:S01]  /*a560*/  IMAD R6, R30, R6, R5 ;  /* 0x000000061e067224 */ /* 0x000fe200078e0205 */
[----:B------:R-:W-:Y:S01]  /*a570*/  LOP3.LUT R5, R14, R9, RZ, 0xc0, !PT ;  /* 0x000000090e057212 */ /* 0x000fe200078ec0ff */
[----:B------:R-:W-:Y:S02]  /*a580*/  @P0 IMAD R3, R7, R24, R4 ;  /* 0x0000001807030224 */ /* 0x000fe400078e0204 */
[----:B--2---:R-:W-:Y:S02]  /*a590*/  IMAD R4, R8, R27, R23 ;  /* 0x0000001b08047224 */ /* 0x004fe400078e0217 */
[----:B---3--:R-:W-:Y:S02]  /*a5a0*/  IMAD R3, R6, R31, R3 ;  /* 0x0000001f06037224 */ /* 0x008fe400078e0203 */
[----:B------:R-:W-:Y:S02]  /*a5b0*/  IMAD R4, R4, R20, R5 ;  /* 0x0000001404047224 */ /* 0x000fe400078e0205 */
[----:B------:R-:W-:-:S02]  /*a5c0*/  IMAD.MOV.U32 R8, RZ, RZ, 0x1 ;  /* 0x00000001ff087424 */ /* 0x000fc400078e00ff */
[----:B------:R-:W-:Y:S01]  /*a5d0*/  IMAD.MOV.U32 R6, RZ, RZ, R22 ;  /* 0x000000ffff067224 */ /* 0x000fe200078e0016 */
[----:B------:R-:W-:Y:S02]  /*a5e0*/  SEL R21, R4, R3, !P0 ;  /* 0x0000000304157207 */ /* 0x000fe40004000000 */
[----:B------:R-:W-:-:S07]  /*a5f0*/  SEL R20, R3, R4, !P0 ;  /* 0x0000000403147207 */ /* 0x000fce0004000000 */
.L_x_293:
[----:B------:R-:W-:-:S08]  /*a600*/  NOP ;  /* 0x0000000000007918 */ /* 0x000fd00000000000 */
[----:B------:R-:W0:-:S00]  /*a610*/  USETMAXREG.DEALLOC.CTAPOOL 0x28 ;  /* 0x00000028000079c8 */ /* 0x000e0000080e0500 */
[----:B0-----:R-:W-:-:S13]  /*a620*/  ISETP.NE.AND P0, PT, R0, RZ, PT ;  /* 0x000000ff0000720c */ /* 0x001fda0003f05270 */
[----:B------:R-:W-:Y:S05]  /*a630*/  @P0 EXIT ;  /* 0x000000000000094d */ /* 0x000fea0003800000 */
[----:B------:R-:W-:Y:S01]  /*a640*/  LOP3.LUT P0, RZ, R8, 0xff, RZ, 0xc0, !PT ;  /* 0x000000ff08ff7812 */ /* 0x000fe2000780c0ff */
[----:B------:R-:W-:Y:S02]  /*a650*/  IMAD.MOV.U32 R0, RZ, RZ, 0x1 ;  /* 0x00000001ff007424 */ /* 0x000fe400078e00ff */
[----:B------:R-:W-:-:S10]  /*a660*/  IMAD.MOV.U32 R3, RZ, RZ, RZ ;  /* 0x000000ffff037224 */ /* 0x000fd400078e00ff */
[----:B------:R-:W-:Y:S05]  /*a670*/  @!P0 BRA `(.L_x_296) ;  /* 0x0000000c00408947 */ /* 0x000fea0003800000 */
[----:B------:R-:W0:Y:S01]  /*a680*/  LDC R0, c[0x0][0x28c] ;  /* 0x0000a300ff007b82 */ /* 0x000e220000000800 */
[----:B------:R-:W1:Y:S01]  /*a690*/  S2R R9, SR_CgaCtaId ;  /* 0x0000000000097919 */ /* 0x000e620000008800 */
[----:B------:R-:W-:Y:S01]  /*a6a0*/  ULDC UR5, c[0x0][0x600] ;  /* 0x0001800000057ab9 */ /* 0x000fe20000000800 */
[----:B------:R-:W-:Y:S01]  /*a6b0*/  ULDC UR4, c[0x0][0xc] ;  /* 0x0000030000047ab9 */ /* 0x000fe20000000800 */
[----:B------:R-:W-:Y:S01]  /*a6c0*/  UIADD3 UR16, UR5, -0x1, URZ ;  /* 0xffffffff05107890 */ /* 0x000fe2000fffe03f */
[----:B------:R-:W-:Y:S01]  /*a6d0*/  BSSY B0, `(.L_x_296) ;  /* 0x00000ca000007945 */ /* 0x000fe20003800000 */
[----:B------:R-:W-:Y:S01]  /*a6e0*/  ULDC UR6, c[0x0][0x658] ;  /* 0x0001960000067ab9 */ /* 0x000fe20000000800 */
[----:B------:R-:W-:Y:S01]  /*a6f0*/  ULDC UR5, c[0x0][0x10] ;  /* 0x0000040000057ab9 */ /* 0x000fe20000000800 */
[----:B------:R-:W-:Y:S01]  /*a700*/  UMOV UR7, 0xffffffff ;  /* 0xffffffff00077882 */ /* 0x000fe20000000000 */
[----:B------:R-:W-:Y:S01]  /*a710*/  UMOV UR8, 0x1 ;  /* 0x0000000100087882 */ /* 0x000fe20000000000 */
[----:B------:R-:W-:Y:S01]  /*a720*/  UIMAD.WIDE.U32 UR4, UR4, UR5, URZ ;  /* 0x00000005040472a5 */ /* 0x000fe2000f8e003f */
[----:B------:R-:W-:Y:S01]  /*a730*/  IMAD.MOV.U32 R11, RZ, RZ, 0x1 ;  /* 0x00000001ff0b7424 */ /* 0x000fe200078e00ff */
[----:B------:R-:W-:Y:S01]  /*a740*/  USHF.L.U32 UR7, UR7, UR6, URZ ;  /* 0x0000000607077299 */ /* 0x000fe2000800063f */
[----:B------:R-:W-:Y:S01]  /*a750*/  LOP3.LUT R8, R19, 0x2, RZ, 0xfc, !PT ;  /* 0x0000000213087812 */ /* 0x000fe200078efcff */
[----:B------:R-:W-:-:S02]  /*a760*/  USHF.L.U32 UR18, UR8, UR6, URZ ;  /* 0x0000000608127299 */ /* 0x000fc4000800063f */
[----:B------:R-:W-:Y:S01]  /*a770*/  ULOP3.LUT UR17, URZ, UR7, URZ, 0x33, !UPT ;  /* 0x000000073f117292 */ /* 0x000fe2000f8e333f */
[----:B------:R-:W-:Y:S01]  /*a780*/  ULDC UR6, c[0x0][0x14] ;  /* 0x0000050000067ab9 */ /* 0x000fe20000000800 */
[----:B------:R-:W-:Y:S01]  /*a790*/  ULDC.64 UR22, c[0x0][0x198] ;  /* 0x0000660000167ab9 */ /* 0x000fe20000000a00 */
[----:B------:R-:W-:Y:S02]  /*a7a0*/  UIMAD.WIDE.U32 UR20, UR4, UR6, URZ ;  /* 0x00000006041472a5 */ /* 0x000fe4000f8e003f */
[----:B------:R-:W-:Y:S01]  /*a7b0*/  UIMAD UR13, UR5, UR6, URZ ;  /* 0x00000006050d72a4 */ /* 0x000fe2000f8e023f */
[----:B0-----:R-:W-:-:S03]  /*a7c0*/  VIADD R0, R0, 0x1f ;  /* 0x0000001f00007836 */ /* 0x001fc60000000000 */
[----:B------:R-:W-:Y:S02]  /*a7d0*/  UIADD3 UR13, UR21, UR13, URZ ;  /* 0x0000000d150d7290 */ /* 0x000fe4000fffe03f */
[----:B------:R-:W-:-:S04]  /*a7e0*/  SHF.R.S32.HI R3, RZ, 0x1f, R0 ;  /* 0x0000001fff037819 */ /* 0x000fc80000011400 */
[----:B------:R-:W-:Y:S01]  /*a7f0*/  LEA.HI R10, R3, R0, RZ, 0x5 ;  /* 0x00000000030a7211 */ /* 0x000fe200078f28ff */
[C---:B-1----:R-:W-:Y:S02]  /*a800*/  IMAD.SHL.U32 R12, R9.reuse, 0x80, RZ ;  /* 0x00000080090c7824 */ /* 0x042fe400078e00ff */
[----:B------:R-:W-:Y:S01]  /*a810*/  IMAD.MOV.U32 R0, RZ, RZ, 0x1 ;  /* 0x00000001ff007424 */ /* 0x000fe200078e00ff */
[----:B------:R-:W-:Y:S01]  /*a820*/  SHF.R.S32.HI R10, RZ, 0x5, R10 ;  /* 0x00000005ff0a7819 */ /* 0x000fe2000001140a */
[----:B------:R-:W-:Y:S01]  /*a830*/  IMAD.MOV.U32 R3, RZ, RZ, RZ ;  /* 0x000000ffff037224 */ /* 0x000fe200078e00ff */
[----:B------:R-:W-:Y:S01]  /*a840*/  LOP3.LUT R12, R12, 0x80, RZ, 0xc0, !PT ;  /* 0x000000800c0c7812 */ /* 0x000fe200078ec0ff */
[----:B------:R-:W-:Y:S02]  /*a850*/  IMAD.SHL.U32 R9, R9, 0x1000, RZ ;  /* 0x0000100009097824 */ /* 0x000fe400078e00ff */
[----:B------:R-:W-:-:S07]  /*a860*/  VIADD R13, R10, 0x1 ;  /* 0x000000010a0d7836 */ /* 0x000fce0000000000 */
.L_x_307:
[----:B------:R-:W-:-:S03]  /*a870*/  UMOV UR4, 0xffffffff ;  /* 0xffffffff00047882 */ /* 0x000fc60000000000 */
[----:B------:R-:W-:Y:S05]  /*a880*/  BRA.DIV UR4, `(.L_x_297) ;  /* 0x0000000e04c87947 */ /* 0x000fea000b800000 */
[----:B------:R-:W-:-:S13]  /*a890*/  ELECT P6, URZ, PT ;  /* 0x00000000003f782f */ /* 0x000fda00038c0000 */
.L_x_319:
[----:B------:R-:W0:Y:S01]  /*a8a0*/  LDC R4, c[0x0][0x28c] ;  /* 0x0000a300ff047b82 */ /* 0x000e220000000800 */
[----:B------:R-:W-:Y:S01]  /*a8b0*/  BSSY B1, `(.L_x_298) ;  /* 0x0000038000017945 */ /* 0x000fe20003800000 */
[----:B0-----:R-:W-:-:S13]  /*a8c0*/  ISETP.LT.OR P6, PT, R4, 0x1, !P6 ;  /* 0x000000010400780c */ /* 0x001fda00077c1670 */
[----:B------:R-:W-:Y:S05]  /*a8d0*/  @P6 BRA `(.L_x_299) ;  /* 0x0000000000d46947 */ /* 0x000fea0003800000 */
[----:B------:R-:W-:Y:S02]  /*a8e0*/  IMAD R21, R21, 0x100, R12 ;  /* 0x0000010015157824 */ /* 0x000fe400078e020c */
[----:B------:R-:W-:Y:S02]  /*a8f0*/  IMAD.SHL.U32 R20, R20, 0x80, RZ ;  /* 0x0000008014147824 */ /* 0x000fe400078e00ff */
[----:B------:R-:W-:Y:S02]  /*a900*/  IMAD.MOV.U32 R24, RZ, RZ, RZ ;  /* 0x000000ffff187224 */ /* 0x000fe400078e00ff */
[----:B------:R-:W-:Y:S02]  /*a910*/  IMAD.MOV.U32 R4, RZ, RZ, R13 ;  /* 0x000000ffff047224 */ /* 0x000fe400078e000d */
[----:B------:R-:W-:Y:S02]  /*a920*/  IMAD.MOV.U32 R5, RZ, RZ, R0 ;  /* 0x000000ffff057224 */ /* 0x000fe400078e0000 */
[----:B------:R-:W-:-:S07]  /*a930*/  IMAD.MOV.U32 R7, RZ, RZ, R3 ;  /* 0x000000ffff077224 */ /* 0x000fce00078e0003 */
.L_x_302:
[----:B------:R-:W0:Y:S01]  /*a940*/  S2R R15, SR_CgaCtaId ;  /* 0x00000000000f7919 */ /* 0x000e220000008800 */
[----:B------:R-:W-:Y:S02]  /*a950*/  MOV R14, 0x400 ;  /* 0x00000400000e7802 */ /* 0x000fe40000000f00 */
[----:B------:R-:W-:Y:S02]  /*a960*/  LOP3.LUT P1, RZ, R18, 0x7f, RZ, 0xc0, !PT ;  /* 0x0000007f12ff7812 */ /* 0x000fe4000782c0ff */
[----:B0-----:R-:W-:Y:S02]  /*a970*/  LEA R22, R15, R14, 0x18 ;  /* 0x0000000e0f167211 */ /* 0x001fe400078ec0ff */
[----:B------:R-:W-:-:S09]  /*a980*/  SHF.L.U32 R14, R5, 0x1f, RZ ;  /* 0x0000001f050e7819 */ /* 0x000fd200000006ff */
[----:B------:R-:W0:Y:S01]  /*a990*/  @!P1 LDC R15, c[0x0][0x500] ;  /* 0x00014000ff0f9b82 */ /* 0x000e220000000800 */
[----:B------:R-:W-:-:S04]  /*a9a0*/  IMAD R23, R7, 0x8, R22 ;  /* 0x0000000807177824 */ /* 0x000fc800078e0216 */
[----:B------:R-:W1:Y:S02]  /*a9b0*/  SYNCS.PHASECHK.TRANS64.TRYWAIT P0, [R23+URZ+0x28], R14 ;  /* 0x0000280e170075a7 */ /* 0x000e64000800017f */
[----:B-1----:R-:W-:Y:S05]  /*a9c0*/  @!P0 BRA `(.L_x_300) ;  /* 0x0000000c00988947 */ /* 0x002fea0003800000 */
.L_x_320:
[----:B-1----:R-:W-:Y:S01]  /*a9d0*/  PRMT R14, R8, 0x9910, RZ ;  /* 0x00009910080e7816 */ /* 0x002fe200000000ff */
[----:B0-----:R0:W-:Y:S03]  /*a9e0*/  @!P1 SYNCS.ARRIVE.TRANS64 RZ, [R23+URZ], R15 ;  /* 0x0000000f17ff99a7 */ /* 0x0011e6000800003f */
[----:B------:R-:W-:-:S13]  /*a9f0*/  ISETP.NE.AND P0, PT, R14, 0x2, PT ;  /* 0x000000020e00780c */ /* 0x000fda0003f05270 */
[----:B0-----:R-:W-:Y:S05]  /*aa00*/  @P0 BRA `(.L_x_301) ;  /* 0x0000000000040947 */ /* 0x001fea0003800000 */
[----:B------:R-:W-:Y:S01]  /*aa10*/  BPT.TRAP 0x1 ;  /* 0x000000040000795c */ /* 0x000fe20000300000 */
.L_x_301:
[----:B------:R-:W-:Y:S01]  /*aa20*/  IMAD.SHL.U32 R14, R7, 0x2000, RZ ;  /* 0x00002000070e7824 */ /* 0x000fe200078e00ff */
[----:B------:R-:W-:Y:S01]  /*aa30*/  R2UR UR9, R23 ;  /* 0x00000000170972ca */ /* 0x000fe200000e0000 */
[----:B------:R-:W-:Y:S01]  /*aa40*/  VIADD R4, R4, 0xffffffff ;  /* 0xffffffff04047836 */ /* 0x000fe20000000000 */
[----:B------:R-:W-:Y:S01]  /*aa50*/  R2UR UR11, R20 ;  /* 0x00000000140b72ca */ /* 0x000fe200000e0000 */
[----:B------:R-:W-:Y:S01]  /*aa60*/  UIADD3 UR4, UP0, UR22, 0xf0, URZ ;  /* 0x000000f016047890 */ /* 0x000fe2000ff1e03f */
[----:B------:R-:W-:Y:S01]  /*aa70*/  LOP3.LUT R15, R14, 0x1000, R9, 0xf8, !PT ;  /* 0x000010000e0f7812 */ /* 0x000fe200078ef809 */
[----:B------:R-:W-:Y:S01]  /*aa80*/  UIADD3 UR24, UP1, UR22, 0x1f0, URZ ;  /* 0x000001f016187890 */ /* 0x000fe2000ff3e03f */
[----:B------:R-:W-:Y:S01]  /*aa90*/  IADD3 R14, R22, 0x100, R14 ;  /* 0x00000100160e7810 */ /* 0x000fe20007ffe00e */
[----:B------:R-:W-:Y:S01]  /*aaa0*/  UIADD3.X UR5, URZ, UR23, URZ, UP0, !UPT ;  /* 0x000000173f057290 */ /* 0x000fe200087fe43f */
[----:B------:R-:W-:Y:S01]  /*aab0*/  R2UR UR10, R24 ;  /* 0x00000000180a72ca */ /* 0x000fe200000e0000 */
[----:B------:R-:W-:Y:S01]  /*aac0*/  IMAD R15, R15, 0x2, R22 ;  /* 0x000000020f0f7824 */ /* 0x000fe200078e0216 */
[----:B------:R-:W-:Y:S01]  /*aad0*/  R2UR UR14, R14 ;  /* 0x000000000e0e72ca */ /* 0x000fe200000e0000 */
[----:B------:R-:W-:Y:S01]  /*aae0*/  VIADD R7, R7, 0x1 ;  /* 0x0000000107077836 */ /* 0x000fe20000000000 */
[----:B------:R-:W-:Y:S01]  /*aaf0*/  R2UR UR12, R6 ;  /* 0x00000000060c72ca */ /* 0x000fe200000e0000 */
[----:B------:R-:W-:Y:S01]  /*ab00*/  UIADD3.X UR25, URZ, UR23, URZ, UP1, !UPT ;  /* 0x000000173f197290 */ /* 0x000fe20008ffe43f */
[----:B------:R-:W-:Y:S01]  /*ab10*/  R2UR UR8, R15 ;  /* 0x000000000f0872ca */ /* 0x000fe200000e0000 */
[----:B------:R-:W-:Y:S01]  /*ab20*/  UMOV UR6, 0x0 ;  /* 0x0000000000067882 */ /* 0x000fe20000000000 */
[----:B------:R-:W-:Y:S01]  /*ab30*/  R2UR UR19, R21 ;  /* 0x00000000151372ca */ /* 0x000fe200000e0000 */
[----:B------:R-:W-:Y:S01]  /*ab40*/  UMOV UR7, 0x10000000 ;  /* 0x1000000000077882 */ /* 0x000fe20000000000 */
[----:B------:R-:W-:Y:S01]  /*ab50*/  ISETP.GT.AND P1, PT, R4, 0x1, PT ;  /* 0x000000010400780c */ /* 0x000fe20003f24270 */
[----:B------:R-:W-:Y:S01]  /*ab60*/  UMOV UR26, 0x30000 ;  /* 0x00030000001a7882 */ /* 0x000fe20000000000 */
[----:B------:R-:W-:Y:S01]  /*ab70*/  ISETP.NE.AND P0, PT, R7, 0x5, PT ;  /* 0x000000050700780c */ /* 0x000fe20003f05270 */
[----:B------:R-:W-:-:S03]  /*ab80*/  VIADD R24, R24, 0x20 ;  /* 0x0000002018187836 */ /* 0x000fc60000000000 */
[----:B------:R-:W-:Y:S02]  /*ab90*/  SEL R14, RZ, 0x1, P0 ;  /* 0x00000001ff0e7807 */ /* 0x000fe40000000000 */
[----:B------:R-:W-:Y:S01]  /*aba0*/  SEL R7, R7, RZ, P0 ;  /* 0x000000ff07077207 */ /* 0x000fe20000000000 */
[----:B------:R-:W-:Y:S01]  /*abb0*/  UIADD3 UR15, UR8, 0xa100, URZ ;  /* 0x0000a100080f7890 */ /* 0x000fe2000fffe03f */
[----:B------:R-:W-:Y:S02]  /*abc0*/  LOP3.LUT R5, R5, R14, RZ, 0x3c, !PT ;  /* 0x0000000e05057212 */ /* 0x000fe400078e3cff */
[----:B------:R-:W-:Y:S02]  /*abd0*/  UMOV UR8, UR14 ;  /* 0x0000000e00087c82 */ /* 0x000fe40008000000 */
[----:B------:R0:W-:Y:S02]  /*abe0*/  UTMALDG.3D [UR8], [UR4], desc[UR6] ;  /* 0x00000608040075b4 */ /* 0x0001e40008011000 */
[----:B0-----:R-:W-:Y:S01]  /*abf0*/  UMOV UR8, UR15 ;  /* 0x0000000f00087c82 */ /* 0x001fe20008000000 */
[----:B------:R-:W-:-:S02]  /*ac00*/  UMOV UR11, UR19 ;  /* 0x00000013000b7c82 */ /* 0x000fc40008000000 */
[----:B------:R0:W-:Y:S02]  /*ac10*/  UTMALDG.3D.MULTICAST [UR8], [UR24], UR26, desc[UR6] ;  /* 0x00000608180073b4 */ /* 0x0001e4000801181a */
[----:B0-----:R-:W-:Y:S05]  /*ac20*/  @P1 BRA `(.L_x_302) ;  /* 0xfffffffc00441947 */ /* 0x001fea000383ffff */
.L_x_299:
[----:B------:R-:W-:Y:S05]  /*ac30*/  BSYNC B1 ;  /* 0x0000000000017941 */ /* 0x000fea0003800000 */
.L_x_298:
[----:B------:R-:W-:Y:S01]  /*ac40*/  LOP3.LUT P1, RZ, R11, 0xff, RZ, 0xc0, !PT ;  /* 0x000000ff0bff7812 */ /* 0x000fe2000782c0ff */
[C---:B------:R-:W-:Y:S01]  /*ac50*/  IMAD.IADD R6, R10.reuse, 0x1, R3 ;  /* 0x000000010a067824 */ /* 0x040fe200078e0203 */
[----:B------:R-:W-:Y:S01]  /*ac60*/  ULDC.64 UR4, c[0x0][0x650] ;  /* 0x0001940000047ab9 */ /* 0x000fe20000000a00 */
[----:B------:R-:W-:Y:S01]  /*ac70*/  ISETP.GE.U32.AND P2, PT, R10, 0x5, PT ;  /* 0x000000050a00780c */ /* 0x000fe20003f46070 */
[----:B------:R-:W-:Y:S01]  /*ac80*/  BSSY B1, `(.L_x_303) ;  /* 0x000006c000017945 */ /* 0x000fe20003800000 */
[----:B------:R-:W-:Y:S01]  /*ac90*/  IMAD.MOV.U32 R20, RZ, RZ, -0x1 ;  /* 0xffffffffff147424 */ /* 0x000fe200078e00ff */
[----:B------:R-:W-:Y:S01]  /*aca0*/  ISETP.GT.U32.AND P0, PT, R6, 0x4, PT ;  /* 0x000000040600780c */ /* 0x000fe20003f04070 */
[----:B------:R-:W-:Y:S01]  /*acb0*/  IMAD.MOV.U32 R21, RZ, RZ, -0x1 ;  /* 0xffffffffff157424 */ /* 0x000fe200078e00ff */
[----:B------:R-:W-:Y:S02]  /*acc0*/  PRMT R11, RZ, 0x7610, R11 ;  /* 0x00007610ff0b7816 */ /* 0x000fe4000000000b */
[----:B------:R-:W-:-:S03]  /*acd0*/  ISETP.LT.U32.AND P0, PT, R10, 0x5, P0 ;  /* 0x000000050a00780c */ /* 0x000fc60000701070 */
[----:B------:R-:W0:Y:S01]  /*ace0*/  @P1 S2R R5, SR_CgaCtaId ;  /* 0x0000000000051919 */ /* 0x000e220000008800 */
[----:B------:R-:W-:-:S04]  /*acf0*/  @P1 MOV R4, 0x400 ;  /* 0x0000040000041802 */ /* 0x000fc80000000f00 */
[----:B0-----:R-:W-:Y:S01]  /*ad00*/  @P1 LEA R3, R5, R4, 0x18 ;  /* 0x0000000405031211 */ /* 0x001fe200078ec0ff */
[----:B------:R-:W-:-:S03]  /*ad10*/  IMAD.WIDE.U32 R4, R6, -0x33333333, RZ ;  /* 0xcccccccd06047825 */ /* 0x000fc600078e00ff */
[----:B------:R0:W-:Y:S01]  /*ad20*/  @P1 SYNCS.ARRIVE.TRANS64.A1T0 RZ, [R3+URZ+0x68], RZ ;  /* 0x000068ff03ff19a7 */ /* 0x0001e2000810003f */
[----:B------:R-:W-:Y:S02]  /*ad30*/  IADD3 R16, P1, R16, UR20, RZ ;  /* 0x0000001410107c10 */ /* 0x000fe4000ff3e0ff */
[----:B------:R-:W-:Y:S02]  /*ad40*/  SHF.R.U32.HI R5, RZ, 0x2, R5 ;  /* 0x00000002ff057819 */ /* 0x000fe40000011605 */
[----:B------:R-:W-:Y:S02]  /*ad50*/  IADD3.X R17, R17, UR13, RZ, P1, !PT ;  /* 0x0000000d11117c10 */ /* 0x000fe40008ffe4ff */
[----:B------:R-:W-:Y:S02]  /*ad60*/  PRMT R4, RZ, 0x7610, R4 ;  /* 0x00007610ff047816 */ /* 0x000fe40000000004 */
[----:B0-----:R-:W-:Y:S02]  /*ad70*/  SEL R3, RZ, 0x1, !P0 ;  /* 0x00000001ff037807 */ /* 0x001fe40004000000 */
[----:B------:R-:W-:-:S02]  /*ad80*/  ISETP.GE.U32.AND P0, PT, R16, UR4, PT ;  /* 0x0000000410007c0c */ /* 0x000fc4000bf06070 */
[----:B------:R-:W-:Y:S01]  /*ad90*/  LOP3.LUT R0, R0, R3, RZ, 0x3c, !PT ;  /* 0x0000000300007212 */ /* 0x000fe200078e3cff */
[----:B------:R-:W-:Y:S01]  /*ada0*/  IMAD R3, R5, -0x5, R6 ;  /* 0xfffffffb05037824 */ /* 0x000fe200078e0206 */
[----:B------:R-:W-:Y:S01]  /*adb0*/  ISETP.GE.U32.AND.EX P0, PT, R17, UR5, PT, P0 ;  /* 0x0000000511007c0c */ /* 0x000fe2000bf06100 */
[----:B------:R-:W-:Y:S01]  /*adc0*/  IMAD.MOV.U32 R6, RZ, RZ, -0x1 ;  /* 0xffffffffff067424 */ /* 0x000fe200078e00ff */
[----:B------:R-:W-:-:S11]  /*add0*/  @P2 LOP3.LUT R0, R0, 0x1, R5, 0x78, !PT ;  /* 0x0000000100002812 */ /* 0x000fd600078e7805 */
[----:B------:R-:W-:Y:S05]  /*ade0*/  @P0 BRA `(.L_x_304) ;  /* 0x0000000400540947 */ /* 0x000fea0003800000 */
[----:B------:R-:W0:Y:S01]  /*adf0*/  S2R R15, SR_CTAID.X ;  /* 0x00000000000f7919 */ /* 0x000e220000002500 */
[----:B------:R-:W-:Y:S01]  /*ae00*/  ULDC.64 UR4, c[0x0][0x628] ;  /* 0x00018a0000047ab9 */ /* 0x000fe20000000a00 */
[----:B------:R-:W-:Y:S01]  /*ae10*/  ULDC UR7, c[0x0][0x630] ;  /* 0x00018c0000077ab9 */ /* 0x000fe20000000800 */
[----:B------:R-:W-:Y:S01]  /*ae20*/  ISETP.NE.U32.AND P0, PT, RZ, UR4, PT ;  /* 0x00000004ff007c0c */ /* 0x000fe2000bf05070 */
[----:B------:R-:W1:Y:S01]  /*ae30*/  S2R R20, SR_CTAID.Y ;  /* 0x0000000000147919 */ /* 0x000e620000002600 */
[----:B------:R-:W-:Y:S01]  /*ae40*/  ULDC UR8, c[0x0][0x150] ;  /* 0x0000540000087ab9 */ /* 0x000fe20000000800 */
[----:B------:R-:W-:Y:S01]  /*ae50*/  IMAD.MOV.U32 R4, RZ, RZ, R16 ;  /* 0x000000ffff047224 */ /* 0x000fe200078e0010 */
[----:B------:R-:W-:Y:S01]  /*ae60*/  ISETP.NE.AND.EX P0, PT, RZ, UR5, PT, P0 ;  /* 0x00000005ff007c0c */ /* 0x000fe2000bf05300 */
[----:B------:R-:W-:Y:S01]  /*ae70*/  IMAD.MOV.U32 R5, RZ, RZ, R17 ;  /* 0x000000ffff057224 */ /* 0x000fe200078e0011 */
[----:B0-----:R-:W-:-:S11]  /*ae80*/  I2FP.F32.U32 R22, R15 ;  /* 0x0000000f00167245 */ /* 0x001fd60000201000 */
[----:B------:R-:W-:Y:S05]  /*ae90*/  @!P0 BRA `(.L_x_305) ;  /* 0x0000000000288947 */ /* 0x000fea0003800000 */
[----:B------:R-:W-:Y:S02]  /*aea0*/  ULDC UR6, c[0x0][0x634] ;  /* 0x00018d0000067ab9 */ /* 0x000fe40000000800 */
[----:B------:R-:W-:-:S05]  /*aeb0*/  IADD3 R5, P0, R16, UR6, RZ ;  /* 0x0000000610057c10 */ /* 0x000fca000ff1e0ff */
[----:B------:R-:W-:-:S04]  /*aec0*/  IMAD.X R21, RZ, RZ, R17, P0 ;  /* 0x000000ffff157224 */ /* 0x000fc800000e0611 */
[----:B------:R-:W-:-:S04]  /*aed0*/  IMAD.WIDE.U32 R6, R21, UR4, RZ ;  /* 0x0000000415067c25 */ /* 0x000fc8000f8e00ff */
[----:B------:R-:W-:-:S04]  /*aee0*/  IMAD.WIDE.U32 R6, P0, R5, UR5, R6 ;  /* 0x0000000505067c25 */ /* 0x000fc8000f800006 */
[----:B------:R-:W-:-:S04]  /*aef0*/  IMAD.WIDE.U32 R4, R5, UR4, RZ ;  /* 0x0000000405047c25 */ /* 0x000fc8000f8e00ff */
[----:B------:R-:W-:Y:S01]  /*af00*/  IMAD.MOV.U32 R4, RZ, RZ, R7 ;  /* 0x000000ffff047224 */ /* 0x000fe200078e0007 */
[----:B------:R-:W-:Y:S01]  /*af10*/  IADD3 RZ, P1, R5, R6, RZ ;  /* 0x0000000605ff7210 */ /* 0x000fe20007f3e0ff */
[----:B------:R-:W-:-:S04]  /*af20*/  IMAD.X R5, RZ, RZ, RZ, P0 ;  /* 0x000000ffff057224 */ /* 0x000fc800000e06ff */
[----:B------:R-:W-:-:S08]  /*af30*/  IMAD.WIDE.U32.X R4, R21, UR5, R4, P1 ;  /* 0x0000000515047c25 */ /* 0x000fd000088e0404 */
.L_x_305:
[--C-:B------:R-:W-:Y:S01]  /*af40*/  SHF.R.U64 R14, R4, UR7, R5.reuse ;  /* 0x00000007040e7c19 */ /* 0x100fe20008001205 */
[----:B------:R-:W-:Y:S01]  /*af50*/  FMUL R22, R22, UR8 ;  /* 0x0000000816167c20 */ /* 0x000fe20008400000 */
[----:B------:R-:W-:Y:S01]  /*af60*/  SHF.R.U32.HI R4, RZ, UR7, R5 ;  /* 0x00000007ff047c19 */ /* 0x000fe20008011605 */
[----:B------:R-:W0:Y:S01]  /*af70*/  LDC R6, c[0x0][0x144] ;  /* 0x00005100ff067b82 */ /* 0x000e220000000800 */
[----:B------:R-:W-:Y:S01]  /*af80*/  IADD3 R5, P0, RZ, -R14, RZ ;  /* 0x8000000eff057210 */ /* 0x000fe20007f1e0ff */
[----:B------:R-:W-:Y:S01]  /*af90*/  ULDC UR6, c[0x0][0x154] ;  /* 0x0000550000067ab9 */ /* 0x000fe20000000800 */
[----:B-1----:R-:W-:Y:S01]  /*afa0*/  I2FP.F32.U32 R7, R20 ;  /* 0x0000001400077245 */ /* 0x002fe20000201000 */
[----:B------:R-:W1:Y:S01]  /*afb0*/  F2I.U32.TRUNC.NTZ R22, R22 ;  /* 0x0000001600167305 */ /* 0x000e62000020f000 */
[----:B------:R-:W-:Y:S01]  /*afc0*/  ULDC.64 UR4, c[0x0][0x620] ;  /* 0x0001880000047ab9 */ /* 0x000fe20000000a00 */
[----:B------:R-:W-:Y:S01]  /*afd0*/  IMAD.X R4, RZ, RZ, ~R4, P0 ;  /* 0x000000ffff047224 */ /* 0x000fe200000e0e04 */
[----:B------:R-:W-:Y:S01]  /*afe0*/  ISETP.NE.AND P2, PT, R2, 0x1, PT ;  /* 0x000000010200780c */ /* 0x000fe20003f45270 */
[----:B------:R-:W-:Y:S01]  /*aff0*/  FMUL R23, R7, UR6 ;  /* 0x0000000607177c20 */ /* 0x000fe20008400000 */
[----:B------:R-:W2:Y:S01]  /*b000*/  LDC R25, c[0x0][0x148] ;  /* 0x00005200ff197b82 */ /* 0x000ea20000000800 */
[----:B------:R-:W-:Y:S01]  /*b010*/  IMAD R4, R4, UR4, RZ ;  /* 0x0000000404047c24 */ /* 0x000fe2000f8e02ff */
[----:B------:R-:W-:-:S02]  /*b020*/  ULDC.64 UR6, c[0x0][0x640] ;  /* 0x0001900000067ab9 */ /* 0x000fc40000000a00 */
[----:B------:R-:W-:Y:S01]  /*b030*/  ISETP.NE.U32.AND P0, PT, RZ, UR6, PT ;  /* 0x00000006ff007c0c */ /* 0x000fe2000bf05070 */
[----:B------:R-:W3:Y:S01]  /*b040*/  F2I.U32.TRUNC.NTZ R23, R23 ;  /* 0x0000001700177305 */ /* 0x000ee2000020f000 */
[C---:B------:R-:W-:Y:S02]  /*b050*/  IMAD R7, R5.reuse, UR5, R4 ;  /* 0x0000000505077c24 */ /* 0x040fe4000f8e0204 */
[----:B------:R-:W-:Y:S01]  /*b060*/  IMAD.WIDE.U32 R4, R5, UR4, R16 ;  /* 0x0000000405047c25 */ /* 0x000fe2000f8e0010 */
[----:B------:R-:W-:Y:S01]  /*b070*/  ULDC UR4, c[0x0][0x618] ;  /* 0x0001860000047ab9 */ /* 0x000fe20000000800 */
[----:B------:R-:W-:Y:S02]  /*b080*/  ISETP.NE.AND.EX P0, PT, RZ, UR7, PT, P0 ;  /* 0x00000007ff007c0c */ /* 0x000fe4000bf05300 */
[----:B------:R-:W-:Y:S02]  /*b090*/  IMAD.IADD R5, R5, 0x1, R7 ;  /* 0x0000000105057824 */ /* 0x000fe400078e0207 */
[----:B-1----:R-:W-:-:S03]  /*b0a0*/  IMAD.MOV R22, RZ, RZ, -R22 ;  /* 0x000000ffff167224 */ /* 0x002fc600078e0a16 */
[----:B------:R-:W-:Y:S01]  /*b0b0*/  SHF.R.U64 R21, R4, UR4, R5 ;  /* 0x0000000404157c19 */ /* 0x000fe20008001205 */
[----:B0-----:R-:W-:Y:S01]  /*b0c0*/  IMAD R15, R6, R22, R15 ;  /* 0x00000016060f7224 */ /* 0x001fe200078e020f */
[----:B------:R-:W-:Y:S01]  /*b0d0*/  SHF.R.U32.HI R4, RZ, UR4, R5 ;  /* 0x00000004ff047c19 */ /* 0x000fe20008011605 */
[----:B------:R-:W-:Y:S01]  /*b0e0*/  ULDC UR4, c[0x0][0x608] ;  /* 0x0001820000047ab9 */ /* 0x000fe20000000800 */
[----:B---3--:R-:W-:Y:S02]  /*b0f0*/  IMAD.MOV R6, RZ, RZ, -R23 ;  /* 0x000000ffff067224 */ /* 0x008fe400078e0a17 */
[--C-:B------:R-:W-:Y:S02]  /*b100*/  SHF.R.U64 R22, R21, UR4, R4.reuse ;  /* 0x0000000415167c19 */ /* 0x100fe40008001204 */
[----:B------:R-:W-:Y:S01]  /*b110*/  SHF.R.U32.HI R5, RZ, UR4, R4 ;  /* 0x00000004ff057c19 */ /* 0x000fe20008011604 */
[----:B------:R-:W-:Y:S01]  /*b120*/  ULDC UR4, c[0x0][0x658] ;  /* 0x0001960000047ab9 */ /* 0x000fe20000000800 */
[----:B--2---:R-:W-:-:S02]  /*b130*/  @P2 IMAD R15, R25, R6, R20 ;  /* 0x00000006190f2224 */ /* 0x004fc400078e0214 */
[--C-:B------:R-:W-:Y:S02]  /*b140*/  SHF.R.U64 R20, R22, UR4, R5.reuse ;  /* 0x0000000416147c19 */ /* 0x100fe40008001205 */
[----:B------:R-:W-:-:S03]  /*b150*/  SHF.R.U32.HI R23, RZ, UR4, R5 ;  /* 0x00000004ff177c19 */ /* 0x000fc60008011605 */
[----:B------:R-:W-:Y:S02]  /*b160*/  IMAD.MOV.U32 R6, RZ, RZ, R20 ;  /* 0x000000ffff067224 */ /* 0x000fe400078e0014 */
[----:B------:R-:W-:Y:S01]  /*b170*/  IMAD.MOV.U32 R5, RZ, RZ, R23 ;  /* 0x000000ffff057224 */ /* 0x000fe200078e0017 */
[----:B------:R-:W-:Y:S06]  /*b180*/  @!P0 BRA `(.L_x_306) ;  /* 0x00000000002c8947 */ /* 0x000fec0003800000 */
        /* <DEDUP_REMOVED lines=9> */
[----:B------:R-:W-:-:S04]  /*b220*/  IMAD.WIDE.U32.X R4, R23, UR7, R4, P1 ;  /* 0x0000000717047c25 */ /* 0x000fc800088e0404 */
[----:B------:R-:W-:-:S07]  /*b230*/  IMAD.MOV.U32 R6, RZ, RZ, R4 ;  /* 0x000000ffff067224 */ /* 0x000fce00078e0004 */
.L_x_306:
[----:B------:R-:W-:Y:S01]  /*b240*/  ULDC UR4, c[0x0][0x648] ;  /* 0x0001920000047ab9 */ /* 0x000fe20000000800 */
[----:B------:R-:W-:Y:S01]  /*b250*/  LOP3.LUT R4, R22, UR17, RZ, 0xc0, !PT ;  /* 0x0000001116047c12 */ /* 0x000fe2000f8ec0ff */
[----:B------:R-:W-:Y:S01]  /*b260*/  ULDC UR5, c[0x0][0x610] ;  /* 0x0001840000057ab9 */ /* 0x000fe20000000800 */
[----:B------:R-:W-:Y:S01]  /*b270*/  SHF.R.U64 R5, R6, UR4, R5 ;  /* 0x0000000406057c19 */ /* 0x000fe20008001205 */
[----:B------:R-:W-:Y:S01]  /*b280*/  ULDC UR4, c[0x0][0x638] ;  /* 0x00018e0000047ab9 */ /* 0x000fe20000000800 */
[----:B------:R-:W-:Y:S01]  /*b290*/  LOP3.LUT R21, R21, UR16, RZ, 0xc0, !PT ;  /* 0x0000001015157c12 */ /* 0x000fe2000f8ec0ff */
[----:B------:R-:W-:Y:S02]  /*b2a0*/  IMAD.MOV.U32 R6, RZ, RZ, R14 ;  /* 0x000000ffff067224 */ /* 0x000fe400078e000e */
[----:B------:R-:W-:Y:S02]  /*b2b0*/  IMAD.MOV R7, RZ, RZ, -R5 ;  /* 0x000000ffff077224 */ /* 0x000fe400078e0a05 */
[----:B------:R-:W-:-:S02]  /*b2c0*/  IMAD R4, R5, UR18, R4 ;  /* 0x0000001205047c24 */ /* 0x000fc4000f8e0204 */
[----:B------:R-:W-:Y:S01]  /*b2d0*/  IMAD R20, R7, UR4, R20 ;  /* 0x0000000407147c24 */ /* 0x000fe2000f8e0214 */
[----:B------:R-:W-:Y:S01]  /*b2e0*/  ULDC UR4, c[0x0][0x600] ;  /* 0x0001800000047ab9 */ /* 0x000fe20000000800 */
[----:B------:R-:W-:Y:S02]  /*b2f0*/  IMAD R15, R4, UR5, R15 ;  /* 0x00000005040f7c24 */ /* 0x000fe4000f8e020f */
[----:B------:R-:W-:Y:S02]  /*b300*/  IMAD R20, R20, UR4, R21 ;  /* 0x0000000414147c24 */ /* 0x000fe4000f8e0215 */
[----:B------:R-:W-:-:S03]  /*b310*/  IMAD.MOV.U32 R4, RZ, RZ, 0x1 ;  /* 0x00000001ff047424 */ /* 0x000fc600078e00ff */
[----:B------:R-:W-:Y:S02]  /*b320*/  SEL R21, R20, R15, !P2 ;  /* 0x0000000f14157207 */ /* 0x000fe40005000000 */
[----:B------:R-:W-:-:S07]  /*b330*/  SEL R20, R15, R20, !P2 ;  /* 0x000000140f147207 */ /* 0x000fce0005000000 */
.L_x_304:
[----:B------:R-:W-:Y:S05]  /*b340*/  BSYNC B1 ;  /* 0x0000000000017941 */ /* 0x000fea0003800000 */
.L_x_303:
[----:B------:R-:W-:-:S13]  /*b350*/  LOP3.LUT P0, RZ, R4, 0xff, RZ, 0xc0, !PT ;  /* 0x000000ff04ff7812 */ /* 0x000fda000780c0ff */
[----:B------:R-:W-:Y:S05]  /*b360*/  @P0 BRA `(.L_x_307) ;  /* 0xfffffff400400947 */ /* 0x000fea000383ffff */
[----:B------:R-:W-:Y:S05]  /*b370*/  BSYNC B0 ;  /* 0x0000000000007941 */ /* 0x000fea0003800000 */
.L_x_296:
[----:B------:R-:W-:-:S03]  /*b380*/  UMOV UR4, 0xffffffff ;  /* 0xffffffff00047882 */ /* 0x000fc60000000000 */
[----:B------:R-:W-:Y:S05]  /*b390*/  BRA.DIV UR4, `(.L_x_308) ;  /* 0x0000000604387947 */ /* 0x000fea000b800000 */
[----:B------:R-:W-:-:S13]  /*b3a0*/  ELECT P6, URZ, PT ;  /* 0x00000000003f782f */ /* 0x000fda00038c0000 */
.L_x_323:
[----:B------:R-:W-:Y:S04]  /*b3b0*/  BSSY B0, `(.L_x_309) ;  /* 0x0000034000007945 */ /* 0x000fe80003800000 */
[----:B------:R-:W-:Y:S05]  /*b3c0*/  @!P6 BRA `(.L_x_310) ;  /* 0x0000000000c8e947 */ /* 0x000fea0003800000 */
[----:B------:R-:W-:-:S04]  /*b3d0*/  LOP3.LUT R19, R19, 0x2, RZ, 0xfc, !PT ;  /* 0x0000000213137812 */ /* 0x000fc800078efcff */
[----:B------:R-:W-:-:S13]  /*b3e0*/  ISETP.NE.AND P0, PT, R19, 0x3, PT ;  /* 0x000000031300780c */ /* 0x000fda0003f05270 */
[----:B------:R-:W-:Y:S05]  /*b3f0*/  @!P0 BRA `(.L_x_311) ;  /* 0x0000000000048947 */ /* 0x000fea0003800000 */
[----:B------:R-:W-:Y:S01]  /*b400*/  BPT.TRAP 0x1 ;  /* 0x000000040000795c */ /* 0x000fe20000300000 */
.L_x_311:
[----:B------:R-:W0:Y:S01]  /*b410*/  S2R R5, SR_CgaCtaId ;  /* 0x0000000000057919 */ /* 0x000e220000008800 */
[----:B------:R-:W-:Y:S02]  /*b420*/  MOV R2, 0x400 ;  /* 0x0000040000027802 */ /* 0x000fe40000000f00 */
[----:B------:R-:W-:Y:S02]  /*b430*/  SHF.L.U32 R4, R0, 0x1f, RZ ;  /* 0x0000001f00047819 */ /* 0x000fe400000006ff */
[----:B0-----:R-:W-:-:S05]  /*b440*/  LEA R2, R5, R2, 0x18 ;  /* 0x0000000205027211 */ /* 0x001fca00078ec0ff */
[----:B------:R-:W-:-:S04]  /*b450*/  VIADD R2, R2, 0x28 ;  /* 0x0000002802027836 */ /* 0x000fc80000000000 */
[C---:B------:R-:W-:Y:S02]  /*b460*/  IMAD R7, R3.reuse, 0x8, R2 ;  /* 0x0000000803077824 */ /* 0x040fe400078e0202 */
[----:B------:R-:W-:Y:S02]  /*b470*/  VIADD R3, R3, 0x1 ;  /* 0x0000000103037836 */ /* 0x000fe40000000000 */
[----:B------:R-:W0:Y:S03]  /*b480*/  SYNCS.PHASECHK.TRANS64.TRYWAIT P0, [R7+URZ], R4 ;  /* 0x00000004070075a7 */ /* 0x000e26000800017f */
[----:B------:R-:W-:-:S04]  /*b490*/  ISETP.NE.AND P1, PT, R3, 0x5, PT ;  /* 0x000000050300780c */ /* 0x000fc80003f25270 */
[----:B------:R-:W-:Y:S02]  /*b4a0*/  SEL R5, RZ, 0x1, P1 ;  /* 0x00000001ff057807 */ /* 0x000fe40000800000 */
[----:B------:R-:W-:Y:S02]  /*b4b0*/  SEL R3, R3, RZ, P1 ;  /* 0x000000ff03037207 */ /* 0x000fe40000800000 */
[----:B------:R-:W-:-:S03]  /*b4c0*/  LOP3.LUT R6, R0, R5, RZ, 0x3c, !PT ;  /* 0x0000000500067212 */ /* 0x000fc600078e3cff */
[----:B------:R-:W-:Y:S01]  /*b4d0*/  IMAD R8, R3, 0x8, R2 ;  /* 0x0000000803087824 */ /* 0x000fe200078e0202 */
[----:B------:R-:W-:Y:S01]  /*b4e0*/  SHF.L.U32 R5, R6, 0x1f, RZ ;  /* 0x0000001f06057819 */ /* 0x000fe200000006ff */
[----:B0-----:R-:W-:Y:S06]  /*b4f0*/  @!P0 BRA `(.L_x_312) ;  /* 0x0000000400008947 */ /* 0x001fec0003800000 */
.L_x_324:
[----:B------:R-:W1:Y:S01]  /*b500*/  SYNCS.PHASECHK.TRANS64.TRYWAIT P0, [R8+URZ], R5 ;  /* 0x00000005080075a7 */ /* 0x000e62000800017f */
[----:B------:R-:W-:-:S05]  /*b510*/  VIADD R0, R3, 0x1 ;  /* 0x0000000103007836 */ /* 0x000fca0000000000 */
[----:B------:R-:W-:-:S04]  /*b520*/  ISETP.NE.AND P1, PT, R0, 0x5, PT ;  /* 0x000000050000780c */ /* 0x000fc80003f25270 */
[----:B------:R-:W-:Y:S02]  /*b530*/  SEL R3, RZ, 0x1, P1 ;  /* 0x00000001ff037807 */ /* 0x000fe40000800000 */
[----:B0-----:R-:W-:Y:S02]  /*b540*/  SEL R7, R0, RZ, P1 ;  /* 0x000000ff00077207 */ /* 0x001fe40000800000 */
[----:B------:R-:W-:-:S03]  /*b550*/  LOP3.LUT R6, R6, R3, RZ, 0x3c, !PT ;  /* 0x0000000306067212 */ /* 0x000fc600078e3cff */
[----:B------:R-:W-:Y:S01]  /*b560*/  IMAD R9, R7, 0x8, R2 ;  /* 0x0000000807097824 */ /* 0x000fe200078e0202 */
[----:B------:R-:W-:Y:S01]  /*b570*/  SHF.L.U32 R4, R6, 0x1f, RZ ;  /* 0x0000001f06047819 */ /* 0x000fe200000006ff */
[----:B-1----:R-:W-:Y:S06]  /*b580*/  @!P0 BRA `(.L_x_313) ;  /* 0x0000000000f08947 */ /* 0x002fec0003800000 */
.L_x_325:
[----:B------:R-:W1:Y:S01]  /*b590*/  SYNCS.PHASECHK.TRANS64.TRYWAIT P0, [R9+URZ], R4 ;  /* 0x00000004090075a7 */ /* 0x000e62000800017f */
[----:B------:R-:W-:-:S05]  /*b5a0*/  VIADD R0, R7, 0x1 ;  /* 0x0000000107007836 */ /* 0x000fca0000000000 */
[----:B------:R-:W-:-:S04]  /*b5b0*/  ISETP.NE.AND P1, PT, R0, 0x5, PT ;  /* 0x000000050000780c */ /* 0x000fc80003f25270 */
[----:B------:R-:W-:Y:S02]  /*b5c0*/  SEL R3, RZ, 0x1, P1 ;  /* 0x00000001ff037807 */ /* 0x000fe40000800000 */
[----:B------:R-:W-:Y:S02]  /*b5d0*/  SEL R7, R0, RZ, P1 ;  /* 0x000000ff00077207 */ /* 0x000fe40000800000 */
[----:B------:R-:W-:-:S03]  /*b5e0*/  LOP3.LUT R11, R6, R3, RZ, 0x3c, !PT ;  /* 0x00000003060b7212 */ /* 0x000fc600078e3cff */
[----:B------:R-:W-:Y:S01]  /*b5f0*/  IMAD R6, R7, 0x8, R2 ;  /* 0x0000000807067824 */ /* 0x000fe200078e0202 */
[----:B0-----:R-:W-:Y:S01]  /*b600*/  SHF.L.U32 R5, R11, 0x1f, RZ ;  /* 0x0000001f0b057819 */ /* 0x001fe200000006ff */
[----:B-1----:R-:W-:Y:S06]  /*b610*/  @!P0 BRA `(.L_x_314) ;  /* 0x0000000000e08947 */ /* 0x002fec0003800000 */
.L_x_326:
[----:B------:R-:W1:Y:S01]  /*b620*/  SYNCS.PHASECHK.TRANS64.TRYWAIT P0, [R6+URZ], R5 ;  /* 0x00000005060075a7 */ /* 0x000e62000800017f */
[----:B------:R-:W-:-:S05]  /*b630*/  VIADD R0, R7, 0x1 ;  /* 0x0000000107007836 */ /* 0x000fca0000000000 */
[----:B------:R-:W-:-:S04]  /*b640*/  ISETP.NE.AND P1, PT, R0, 0x5, PT ;  /* 0x000000050000780c */ /* 0x000fc80003f25270 */
[----:B0-----:R-:W-:Y:S02]  /*b650*/  SEL R4, RZ, 0x1, P1 ;  /* 0x00000001ff047807 */ /* 0x001fe40000800000 */
[----:B------:R-:W-:Y:S02]  /*b660*/  SEL R3, R0, RZ, P1 ;  /* 0x000000ff00037207 */ /* 0x000fe40000800000 */
[----:B------:R-:W-:Y:S01]  /*b670*/  LOP3.LUT R0, R11, R4, RZ, 0x3c, !PT ;  /* 0x000000040b007212 */ /* 0x000fe200078e3cff */
[----:B-1----:R-:W-:Y:S06]  /*b680*/  @!P0 BRA `(.L_x_315) ;  /* 0x0000000000d88947 */ /* 0x002fec0003800000 */
.L_x_327:
[----:B------:R-:W-:Y:S01]  /*b690*/  IMAD R3, R3, 0x8, R2 ;  /* 0x0000000803037824 */ /* 0x000fe200078e0202 */
[----:B------:R-:W-:-:S07]  /*b6a0*/  SHF.L.U32 R0, R0, 0x1f, RZ ;  /* 0x0000001f00007819 */ /* 0x000fce00000006ff */
.L_x_316:
[----:B-1----:R1:W2:Y:S02]  /*b6b0*/  SYNCS.PHASECHK.TRANS64.TRYWAIT P0, [R3+URZ], R0 ;  /* 0x00000000030075a7 */ /* 0x0022a4000800017f */
[----:B--2---:R-:W-:Y:S05]  /*b6c0*/  @!P0 NANOSLEEP.SYNCS 0x989680 ;  /* 0x009896800000895d */ /* 0x004fea0003900000 */
[----:B------:R-:W2:Y:S02]  /*b6d0*/  @!P0 SYNCS.PHASECHK.TRANS64 P0, [R3+URZ], R0 ;  /* 0x00000000030085a7 */ /* 0x000ea4000800007f */
[----:B--2---:R-:W-:Y:S05]  /*b6e0*/  @!P0 BRA `(.L_x_316) ;  /* 0xfffffffc00f08947 */ /* 0x004fea000383ffff */
.L_x_310:
[----:B------:R-:W-:Y:S05]  /*b6f0*/  BSYNC B0 ;  /* 0x0000000000007941 */ /* 0x000fea0003800000 */
.L_x_309:
[----:B------:R-:W-:Y:S05]  /*b700*/  EXIT ;  /* 0x000000000000794d */ /* 0x000fea0003800000 */
.L_x_21:
[----:B---3--:R3:W4:Y:S02]  /*b710*/  SYNCS.PHASECHK.TRANS64.TRYWAIT P1, [R3+URZ], R0 ;  /* 0x00000000030075a7 */ /* 0x008724000802017f */
[----:B----4-:R-:W-:Y:S05]  /*b720*/  @!P1 NANOSLEEP.SYNCS 0x989680 ;  /* 0x009896800000995d */ /* 0x010fea0003900000 */
[----:B------:R-:W4:Y:S02]  /*b730*/  @!P1 SYNCS.PHASECHK.TRANS64 P1, [R3+URZ], R0 ;  /* 0x00000000030095a7 */ /* 0x000f24000802007f */
[----:B----4-:R-:W-:Y:S05]  /*b740*/  @!P1 BRA `(.L_x_21) ;  /* 0xfffffffc00f09947 */ /* 0x010fea000383ffff */
[----:B------:R-:W-:Y:S05]  /*b750*/  BRA `(.L_x_20) ;  /* 0xffffff5c00787947 */ /* 0x000fea000383ffff */
.L_x_26:
[----:B-1----:R1:W2:Y:S02]  /*b760*/  SYNCS.PHASECHK.TRANS64.TRYWAIT P1, [R5+URZ], R4 ;  /* 0x00000004050075a7 */ /* 0x0022a4000802017f */
[----:B--2---:R-:W-:Y:S05]  /*b770*/  @!P1 NANOSLEEP.SYNCS 0x989680 ;  /* 0x009896800000995d */ /* 0x004fea0003900000 */
[----:B------:R-:W2:Y:S02]  /*b780*/  @!P1 SYNCS.PHASECHK.TRANS64 P1, [R5+URZ], R4 ;  /* 0x00000004050095a7 */ /* 0x000ea4000802007f */
[----:B--2---:R-:W-:Y:S05]  /*b790*/  @!P1 BRA `(.L_x_26) ;  /* 0xfffffffc00f09947 */ /* 0x004fea000383ffff */
[----:B------:R-:W-:Y:S05]  /*b7a0*/  BRA `(.L_x_25) ;  /* 0xffffff60002c7947 */ /* 0x000fea000383ffff */
.L_x_297:
[----:B------:R-:W-:Y:S01]  /*b7b0*/  BSSY B1, `(.L_x_317) ;  /* 0x0000006000017945 */ /* 0x000fe20003800000 */
[----:B------:R-:W-:-:S07]  /*b7c0*/  IMAD.MOV.U32 R15, RZ, RZ, -0x1 ;  /* 0xffffffffff0f7424 */ /* 0x000fce00078e00ff */
[----:B------:R-:W-:Y:S05]  /*b7d0*/  WARPSYNC.COLLECTIVE R15, `(.L_x_318) ;  /* 0x000000000f0c7348 */ /* 0x000fea0003c00000 */
[----:B------:R-:W-:Y:S02]  /*b7e0*/  ELECT P6, UR62, PT ;  /* 0x00000000003e782f */ /* 0x000fe400038c0000 */
[----:B------:R-:W-:Y:S01]  /*b7f0*/  MOV R14, UR62 ;  /* 0x0000003e000e7c02 */ /* 0x000fe20008000f00 */
[----:B------:R-:W-:Y:S10]  /*b800*/  ENDCOLLECTIVE ;  /* 0x000000000000791b */ /* 0x000ff40003800000 */
.L_x_318:
[----:B------:R-:W-:Y:S05]  /*b810*/  BSYNC B1 ;  /* 0x0000000000017941 */ /* 0x000fea0003800000 */
.L_x_317:
[----:B------:R-:W-:Y:S05]  /*b820*/  BRA `(.L_x_319) ;  /* 0xfffffff0001c7947 */ /* 0x000fea000383ffff */
.L_x_300:
[----:B-1----:R1:W2:Y:S02]  /*b830*/  SYNCS.PHASECHK.TRANS64.TRYWAIT P0, [R23+URZ+0x28], R14 ;  /* 0x0000280e170075a7 */ /* 0x0022a4000800017f */
[----:B--2---:R-:W-:Y:S05]  /*b840*/  @!P0 NANOSLEEP.SYNCS 0x989680 ;  /* 0x009896800000895d */ /* 0x004fea0003900000 */
[----:B------:R-:W2:Y:S02]  /*b850*/  @!P0 SYNCS.PHASECHK.TRANS64 P0, [R23+URZ+0x28], R14 ;  /* 0x0000280e170085a7 */ /* 0x000ea4000800007f */
[----:B--2---:R-:W-:Y:S05]  /*b860*/  @!P0 BRA `(.L_x_300) ;  /* 0xfffffffc00f08947 */ /* 0x004fea000383ffff */
[----:B------:R-:W-:Y:S05]  /*b870*/  BRA `(.L_x_320) ;  /* 0xfffffff000547947 */ /* 0x000fea000383ffff */
.L_x_308:
[----:B------:R-:W-:Y:S01]  /*b880*/  BSSY B0, `(.L_x_321) ;  /* 0x0000006000007945 */ /* 0x000fe20003800000 */
[----:B------:R-:W-:-:S07]  /*b890*/  IMAD.MOV.U32 R15, RZ, RZ, -0x1 ;  /* 0xffffffffff0f7424 */ /* 0x000fce00078e00ff */
[----:B------:R-:W-:Y:S05]  /*b8a0*/  WARPSYNC.COLLECTIVE R15, `(.L_x_322) ;  /* 0x000000000f0c7348 */ /* 0x000fea0003c00000 */
[----:B------:R-:W-:Y:S02]  /*b8b0*/  ELECT P6, UR62, PT ;  /* 0x00000000003e782f */ /* 0x000fe400038c0000 */
[----:B------:R-:W-:Y:S01]  /*b8c0*/  MOV R14, UR62 ;  /* 0x0000003e000e7c02 */ /* 0x000fe20008000f00 */
[----:B------:R-:W-:Y:S10]  /*b8d0*/  ENDCOLLECTIVE ;  /* 0x000000000000791b */ /* 0x000ff40003800000 */
.L_x_322:
[----:B------:R-:W-:Y:S05]  /*b8e0*/  BSYNC B0 ;  /* 0x0000000000007941 */ /* 0x000fea0003800000 */
.L_x_321:
[----:B------:R-:W-:Y:S05]  /*b8f0*/  BRA `(.L_x_323) ;  /* 0xfffffff800ac7947 */ /* 0x000fea000383ffff */
.L_x_312:
[----:B0-----:R0:W1:Y:S02]  /*b900*/  SYNCS.PHASECHK.TRANS64.TRYWAIT P0, [R7+URZ], R4 ;  /* 0x00000004070075a7 */ /* 0x001064000800017f */
[----:B-1----:R-:W-:Y:S05]  /*b910*/  @!P0 NANOSLEEP.SYNCS 0x989680 ;  /* 0x009896800000895d */ /* 0x002fea0003900000 */
[----:B------:R-:W1:Y:S02]  /*b920*/  @!P0 SYNCS.PHASECHK.TRANS64 P0, [R7+URZ], R4 ;  /* 0x00000004070085a7 */ /* 0x000e64000800007f */
[----:B-1----:R-:W-:Y:S05]  /*b930*/  @!P0 BRA `(.L_x_312) ;  /* 0xfffffffc00f08947 */ /* 0x002fea000383ffff */
[----:B------:R-:W-:Y:S05]  /*b940*/  BRA `(.L_x_324) ;  /* 0xfffffff800ec7947 */ /* 0x000fea000383ffff */
.L_x_313:
[----:B0-----:R0:W1:Y:S02]  /*b950*/  SYNCS.PHASECHK.TRANS64.TRYWAIT P0, [R8+URZ], R5 ;  /* 0x00000005080075a7 */ /* 0x001064000800017f */
[----:B-1----:R-:W-:Y:S05]  /*b960*/  @!P0 NANOSLEEP.SYNCS 0x989680 ;  /* 0x009896800000895d */ /* 0x002fea0003900000 */
[----:B------:R-:W1:Y:S02]  /*b970*/  @!P0 SYNCS.PHASECHK.TRANS64 P0, [R8+URZ], R5 ;  /* 0x00000005080085a7 */ /* 0x000e64000800007f */
[----:B-1----:R-:W-:Y:S05]  /*b980*/  @!P0 BRA `(.L_x_313) ;  /* 0xfffffffc00f08947 */ /* 0x002fea000383ffff */
[----:B------:R-:W-:Y:S05]  /*b990*/  BRA `(.L_x_325) ;  /* 0xfffffff800fc7947 */ /* 0x000fea000383ffff */
.L_x_314:
[----:B0-----:R0:W1:Y:S02]  /*b9a0*/  SYNCS.PHASECHK.TRANS64.TRYWAIT P0, [R9+URZ], R4 ;  /* 0x00000004090075a7 */ /* 0x001064000800017f */
[----:B-1----:R-:W-:Y:S05]  /*b9b0*/  @!P0 NANOSLEEP.SYNCS 0x989680 ;  /* 0x009896800000895d */ /* 0x002fea0003900000 */
[----:B------:R-:W1:Y:S02]  /*b9c0*/  @!P0 SYNCS.PHASECHK.TRANS64 P0, [R9+URZ], R4 ;  /* 0x00000004090085a7 */ /* 0x000e64000800007f */
[----:B-1----:R-:W-:Y:S05]  /*b9d0*/  @!P0 BRA `(.L_x_314) ;  /* 0xfffffffc00f08947 */ /* 0x002fea000383ffff */
[----:B------:R-:W-:Y:S05]  /*b9e0*/  BRA `(.L_x_326) ;  /* 0xfffffffc000c7947 */ /* 0x000fea000383ffff */
.L_x_315:
[----:B0-----:R0:W1:Y:S02]  /*b9f0*/  SYNCS.PHASECHK.TRANS64.TRYWAIT P0, [R6+URZ], R5 ;  /* 0x00000005060075a7 */ /* 0x001064000800017f */
[----:B-1----:R-:W-:Y:S05]  /*ba00*/  @!P0 NANOSLEEP.SYNCS 0x989680 ;  /* 0x009896800000895d */ /* 0x002fea0003900000 */
[----:B------:R-:W1:Y:S02]  /*ba10*/  @!P0 SYNCS.PHASECHK.TRANS64 P0, [R6+URZ], R5 ;  /* 0x00000005060085a7 */ /* 0x000e64000800007f */
[----:B-1----:R-:W-:Y:S05]  /*ba20*/  @!P0 BRA `(.L_x_315) ;  /* 0xfffffffc00f08947 */ /* 0x002fea000383ffff */
[----:B------:R-:W-:Y:S05]  /*ba30*/  BRA `(.L_x_327) ;  /* 0xfffffffc00147947 */ /* 0x000fea000383ffff */
.L_x_328:
[----:B------:R-:W-:-:S00]  /*ba40*/  BRA `(.L_x_328) ;  /* 0xfffffffc00fc7947 */ /* 0x000fc0000383ffff */
[----:B------:R-:W-:-:S00]  /*ba50*/  NOP ;  /* 0x0000000000007918 */ /* 0x000fc00000000000 */
        /* <DEDUP_REMOVED lines=10> */
.L_x_329:


//--------------------- .nv.global.init           --------------------------
	.section	.nv.global.init,"aw",@progbits
.nv.global.init:
	.type		$str$22,@object
	.size		$str$22,($str$23 - $str$22)
$str$22:
        /*0000*/ 	.byte	0x6b, 0x5f, 0x74, 0x69, 0x6c, 0x65, 0x5f, 0x63, 0x6f, 0x75, 0x6e, 0x74, 0x20, 0x3e, 0x3d, 0x20
        /*0010*/ 	.byte	0x31, 0x00
	.type		$str$23,@object
	.size		$str$23,(__unnamed_1 - $str$23)
$str$23:
        /*0012*/ 	.byte	0x2f, 0x74, 0x6d, 0x70, 0x2f, 0x63, 0x75, 0x74, 0x6c, 0x61, 0x73, 0x73, 0x5f, 0x73, 0x77, 0x65
        /*0022*/ 	.byte	0x65, 0x70, 0x5f, 0x73, 0x72, 0x63, 0x2f, 0x69, 0x6e, 0x63, 0x6c, 0x75, 0x64, 0x65, 0x2f, 0x63
        /*0032*/ 	.byte	0x75, 0x74, 0x6c, 0x61, 0x73, 0x73, 0x2f, 0x67, 0x65, 0x6d, 0x6d, 0x2f, 0x63, 0x6f, 0x6c, 0x6c
        /*0042*/ 	.byte	0x65, 0x63, 0x74, 0x69, 0x76, 0x65, 0x2f, 0x73, 0x6d, 0x39, 0x30, 0x5f, 0x6d, 0x6d, 0x61, 0x5f
        /*0052*/ 	.byte	0x74, 0x6d, 0x61, 0x5f, 0x67, 0x6d, 0x6d, 0x61, 0x5f, 0x73, 0x73, 0x5f, 0x77, 0x61, 0x72, 0x70
        /*0062*/ 	.byte	0x73, 0x70, 0x65, 0x63, 0x69, 0x61, 0x6c, 0x69, 0x7a, 0x65, 0x64, 0x2e, 0x68, 0x70, 0x70, 0x00
	.type		__unnamed_1,@object
	.size		__unnamed_1,(.L_0 - __unnamed_1)
__unnamed_1:
        /*0072*/ 	.byte	0x76, 0x6f, 0x69, 0x64, 0x20, 0x63, 0x75, 0x74, 0x6c, 0x61, 0x73, 0x73, 0x3a, 0x3a, 0x67, 0x65
        /* <DEDUP_REMOVED lines=180> */
        /*0bc2*/ 	.byte	0x74, 0x69, 0x74, 0x79, 0x5d, 0x00
.L_0:


//--------------------- .nv.shared._ZN7cutlass13device_kernelINS_4gemm6kernel13GemmUniversalIN4cute5tupleIJiiiiEEENS1_10collective13CollectiveMmaINS1_34MainloopSm90TmaGmmaWarpSpecializedILi5ENS5_IJNS4_1CILi2EEENSA_ILi1EEESC_EEENS1_35KernelTmaWarpSpecializedCooperativeEEENS5_IJNSA_ILi128EEENSA_ILi256EEENSA_ILi32EEEEEENS_6half_tENS5_IJlSC_lEEESK_SL_NS4_8TiledMMAINS4_8MMA_AtomIJNS4_4SM904GMMA26MMA_64x256x16_F32F16F16_SSILNSP_5MajorE0ELSR_0ELNSP_7ScaleInE1ELSS_1EEEEEENS4_6LayoutISD_NS5_IJSC_NSA_ILi0EEESW_EEEEENS5_IJNS4_10UnderscoreESZ_SZ_EEEEENS4_13SM90_TMA_LOADENS4_14ComposedLayoutINS4_7SwizzleILi2ELi4ELi3EEENS4_18smem_ptr_flag_bitsILi16EEENSV_INS5_IJNSA_ILi8EEESI_EEENS5_IJSI_SC_EEEEEEEvNS4_8identityENS4_23SM90_TMA_LOAD_MULTICASTES1C_vS1D_EENS_8epilogue10collective6detail29Sm90TmaWarpSpecializedAdapterINS1H_15DefaultEpilogueISK_SL_SL_NS1G_6thread17LinearCombinationISK_Li1EffLNS1L_9ScaleType4KindE0ELNS_15FloatRoundStyleE2ESK_EENS1_15EpilogueDefaultEEEEEvvEEEEvNT_6ParamsE --------------------------
	.section	.nv.shared._ZN7cutlass13device_kernelINS_4gemm6kernel13GemmUniversalIN4cute5tupleIJiiiiEEENS1_10collective13CollectiveMmaINS1_34MainloopSm90TmaGmmaWarpSpecializedILi5ENS5_IJNS4_1CILi2EEENSA_ILi1EEESC_EEENS1_35KernelTmaWarpSpecializedCooperativeEEENS5_IJNSA_ILi128EEENSA_ILi256EEENSA_ILi32EEEEEENS_6half_tENS5_IJlSC_lEEESK_SL_NS4_8TiledMMAINS4_8MMA_AtomIJNS4_4SM904GMMA26MMA_64x256x16_F32F16F16_SSILNSP_5MajorE0ELSR_0ELNSP_7ScaleInE1ELSS_1EEEEEENS4_6LayoutISD_NS5_IJSC_NSA_ILi0EEESW_EEEEENS5_IJNS4_10UnderscoreESZ_SZ_EEEEENS4_13SM90_TMA_LOADENS4_14ComposedLayoutINS4_7SwizzleILi2ELi4ELi3EEENS4_18smem_ptr_flag_bitsILi16EEENSV_INS5_IJNSA_ILi8EEESI_EEENS5_IJSI_SC_EEEEEEEvNS4_8identityENS4_23SM90_TMA_LOAD_MULTICASTES1C_vS1D_EENS_8epilogue10collective6detail29Sm90TmaWarpSpecializedAdapterINS1H_15DefaultEpilogueISK_SL_SL_NS1G_6thread17LinearCombinationISK_Li1EffLNS1L_9ScaleType4KindE0ELNS_15FloatRoundStyleE2ESK_EENS1_15EpilogueDefaultEEEEEvvEEEEvNT_6ParamsE,"aw",@nobits
	.sectionflags	@""
	.align	16
	.zero		1024


//--------------------- .nv.shared.reserved.0     --------------------------
	.section	.nv.shared.reserved.0,"aw",@nobits
	.weak		__nv_reservedSMEM_offset_0_alias
	.size		__nv_reservedSMEM_offset_0_alias, 0, 0
	.other		__nv_reservedSMEM_offset_0_alias,@"STO_CUDA_RESERVED_SHARED STV_DEFAULT"
__nv_reservedSMEM_offset_0_alias:
	.zero		0


//--------------------- .nv.global                --------------------------
	.section	.nv.global,"aw",@nobits
.nv.global:
	.type		_ZN39_INTERNAL_5efd9ad7_4_k_cu_1b1316c4_40974cute1_E,@object
	.size		_ZN39_INTERNAL_5efd9ad7_4_k_cu_1b1316c4_40974cute1_E,(_ZN39_INTERNAL_5efd9ad7_4_k_cu_1b1316c4_40974cuda3std3__45__cpo6cbeginE - _ZN39_INTERNAL_5efd9ad7_4_k_cu_1b1316c4_40974cute1_E)
_ZN39_INTERNAL_5efd9ad7_4_k_cu_1b1316c4_40974cute1_E:
	.zero		1
	.type		_ZN39_INTERNAL_5efd9ad7_4_k_cu_1b1316c4_40974cuda3std3__45__cpo6cbeginE,@object
	.size		_ZN39_INTERNAL_5efd9ad7_4_k_cu_1b1316c4_40974cuda3std3__45__cpo6cbeginE,(_ZN39_INTERNAL_5efd9ad7_4_k_cu_1b1316c4_40974cuda3std3__48in_placeE - _ZN39_INTERNAL_5efd9ad7_4_k_cu_1b1316c4_40974cuda3std3__45__cpo6cbeginE)
_ZN39_INTERNAL_5efd9ad7_4_k_cu_1b1316c4_40974cuda3std3__45__cpo6cbeginE:
	.zero		1
	.type		_ZN39_INTERNAL_5efd9ad7_4_k_cu_1b1316c4_40974cuda3std3__48in_placeE,@object
	.size		_ZN39_INTERNAL_5efd9ad7_4_k_cu_1b1316c4_40974cuda3std3__48in_placeE,(_ZN39_INTERNAL_5efd9ad7_4_k_cu_1b1316c4_40974cuda3std6ranges3__45__cpo9iter_moveE - _ZN39_INTERNAL_5efd9ad7_4_k_cu_1b1316c4_40974cuda3std3__48in_placeE)
_ZN39_INTERNAL_5efd9ad7_4_k_cu_1b1316c4_40974cuda3std3__48in_placeE:
	.zero		1
	.type		_ZN39_INTERNAL_5efd9ad7_4_k_cu_1b1316c4_40974cuda3std6ranges3__45__cpo9iter_moveE,@object
	.size		_ZN39_INTERNAL_5efd9ad7_4_k_cu_1b1316c4_40974cuda3std6ranges3__45__cpo9iter_moveE,(_ZN39_INTERNAL_5efd9ad7_4_k_cu_1b1316c4_40974cuda3std3__45__cpo5beginE - _ZN39_INTERNAL_5efd9ad7_4_k_cu_1b1316c4_40974cuda3std6ranges3__45__cpo9iter_moveE)
_ZN39_INTERNAL_5efd9ad7_4_k_cu_1b1316c4_40974cuda3std6ranges3__45__cpo9iter_moveE:
	.zero		1
	.type		_ZN39_INTERNAL_5efd9ad7_4_k_cu_1b1316c4_40974cuda3std3__45__cpo5beginE,@object
	.size		_ZN39_INTERNAL_5efd9ad7_4_k_cu_1b1316c4_40974cuda3std3__45__cpo5beginE,(_ZN39_INTERNAL_5efd9ad7_4_k_cu_1b1316c4_40974cuda3std3__441_GLOBAL__N__5efd9ad7_4_k_cu_1b1316c4_40976ignoreE - _ZN39_INTERNAL_5efd9ad7_4_k_cu_1b1316c4_40974cuda3std3__45__cpo5beginE)
_ZN39_INTERNAL_5efd9ad7_4_k_cu_1b1316c4_40974cuda3std3__45__cpo5beginE:
	.zero		1
	.type		_ZN39_INTERNAL_5efd9ad7_4_k_cu_1b1316c4_40974cuda3std3__441_GLOBAL__N__5efd9ad7_4_k_cu_1b1316c4_40976ignoreE,@object
	.size		_ZN39_INTERNAL_5efd9ad7_4_k_cu_1b1316c4_40974cuda3std3__441_GLOBAL__N__5efd9ad7_4_k_cu_1b1316c4_40976ignoreE,(_ZN39_INTERNAL_5efd9ad7_4_k_cu_1b1316c4_40974cute7productE - _ZN39_INTERNAL_5efd9ad7_4_k_cu_1b1316c4_40974cuda3std3__441_GLOBAL__N__5efd9ad7_4_k_cu_1b1316c4_40976ignoreE)
_ZN39_INTERNAL_5efd9ad7_4_k_cu_1b1316c4_40974cuda3std3__441_GLOBAL__N__5efd9ad7_4_k_cu_1b1316c4_40976ignoreE:
	.zero		1
	.type		_ZN39_INTERNAL_5efd9ad7_4_k_cu_1b1316c4_40974cute7productE,@object
	.size		_ZN39_INTERNAL_5efd9ad7_4_k_cu_1b1316c4_40974cute7productE,(_ZN39_INTERNAL_5efd9ad7_4_k_cu_1b1316c4_40974cuda3std3__45__cpo3endE - _ZN39_INTERNAL_5efd9ad7_4_k_cu_1b1316c4_40974cute7productE)
_ZN39_INTERNAL_5efd9ad7_4_k_cu_1b1316c4_40974cute7productE:
	.zero		1
	.type		_ZN39_INTERNAL_5efd9ad7_4_k_cu_1b1316c4_40974cuda3std3__45__cpo3endE,@object
	.size		_ZN39_INTERNAL_5efd9ad7_4_k_cu_1b1316c4_40974cuda3std3__45__cpo3endE,(_ZN39_INTERNAL_5efd9ad7_4_k_cu_1b1316c4_40974cuda3std3__419piecewise_constructE - _ZN39_INTERNAL_5efd9ad7_4_k_cu_1b1316c4_40974cuda3std3__45__cpo3endE)
_ZN39_INTERNAL_5efd9ad7_4_k_cu_1b1316c4_40974cuda3std3__45__cpo3endE:
	.zero		1
	.type		_ZN39_INTERNAL_5efd9ad7_4_k_cu_1b1316c4_40974cuda3std3__419piecewise_constructE,@object
	.size		_ZN39_INTERNAL_5efd9ad7_4_k_cu_1b1316c4_40974cuda3std3__419piecewise_constructE,(_ZN39_INTERNAL_5efd9ad7_4_k_cu_1b1316c4_40974cuda3std3__45__cpo4cendE - _ZN39_INTERNAL_5efd9ad7_4_k_cu_1b1316c4_40974cuda3std3__419piecewise_constructE)
_ZN39_INTERNAL_5efd9ad7_4_k_cu_1b1316c4_40974cuda3std3__419piecewise_constructE:
	.zero		1
	.type		_ZN39_INTERNAL_5efd9ad7_4_k_cu_1b1316c4_40974cuda3std3__45__cpo4cendE,@object
	.size		_ZN39_INTERNAL_5efd9ad7_4_k_cu_1b1316c4_40974cuda3std3__45__cpo4cendE,(_ZN39_INTERNAL_5efd9ad7_4_k_cu_1b1316c4_40974cuda3std6ranges3__45__cpo4swapE - _ZN39_INTERNAL_5efd9ad7_4_k_cu_1b1316c4_40974cuda3std3__45__cpo4cendE)
_ZN39_INTERNAL_5efd9ad7_4_k_cu_1b1316c4_40974cuda3std3__45__cpo4cendE:
	.zero		1
	.type		_ZN39_INTERNAL_5efd9ad7_4_k_cu_1b1316c4_40974cuda3std6ranges3__45__cpo4swapE,@object
	.size		_ZN39_INTERNAL_5efd9ad7_4_k_cu_1b1316c4_40974cuda3std6ranges3__45__cpo4swapE,(.L_8 - _ZN39_INTERNAL_5efd9ad7_4_k_cu_1b1316c4_40974cuda3std6ranges3__45__cpo4swapE)
_ZN39_INTERNAL_5efd9ad7_4_k_cu_1b1316c4_40974cuda3std6ranges3__45__cpo4swapE:
	.zero		1
.L_8:


//--------------------- .nv.constant0._ZN7cutlass13device_kernelINS_4gemm6kernel13GemmUniversalIN4cute5tupleIJiiiiEEENS1_10collective13CollectiveMmaINS1_34MainloopSm90TmaGmmaWarpSpecializedILi5ENS5_IJNS4_1CILi2EEENSA_ILi1EEESC_EEENS1_35KernelTmaWarpSpecializedCooperativeEEENS5_IJNSA_ILi128EEENSA_ILi256EEENSA_ILi32EEEEEENS_6half_tENS5_IJlSC_lEEESK_SL_NS4_8TiledMMAINS4_8MMA_AtomIJNS4_4SM904GMMA26MMA_64x256x16_F32F16F16_SSILNSP_5MajorE0ELSR_0ELNSP_7ScaleInE1ELSS_1EEEEEENS4_6LayoutISD_NS5_IJSC_NSA_ILi0EEESW_EEEEENS5_IJNS4_10UnderscoreESZ_SZ_EEEEENS4_13SM90_TMA_LOADENS4_14ComposedLayoutINS4_7SwizzleILi2ELi4ELi3EEENS4_18smem_ptr_flag_bitsILi16EEENSV_INS5_IJNSA_ILi8EEESI_EEENS5_IJSI_SC_EEEEEEEvNS4_8identityENS4_23SM90_TMA_LOAD_MULTICASTES1C_vS1D_EENS_8epilogue10collective6detail29Sm90TmaWarpSpecializedAdapterINS1H_15DefaultEpilogueISK_SL_SL_NS1G_6thread17LinearCombinationISK_Li1EffLNS1L_9ScaleType4KindE0ELNS_15FloatRoundStyleE2ESK_EENS1_15EpilogueDefaultEEEEEvvEEEEvNT_6ParamsE --------------------------
	.section	.nv.constant0._ZN7cutlass13device_kernelINS_4gemm6kernel13GemmUniversalIN4cute5tupleIJiiiiEEENS1_10collective13CollectiveMmaINS1_34MainloopSm90TmaGmmaWarpSpecializedILi5ENS5_IJNS4_1CILi2EEENSA_ILi1EEESC_EEENS1_35KernelTmaWarpSpecializedCooperativeEEENS5_IJNSA_ILi128EEENSA_ILi256EEENSA_ILi32EEEEEENS_6half_tENS5_IJlSC_lEEESK_SL_NS4_8TiledMMAINS4_8MMA_AtomIJNS4_4SM904GMMA26MMA_64x256x16_F32F16F16_SSILNSP_5MajorE0ELSR_0ELNSP_7ScaleInE1ELSS_1EEEEEENS4_6LayoutISD_NS5_IJSC_NSA_ILi0EEESW_EEEEENS5_IJNS4_10UnderscoreESZ_SZ_EEEEENS4_13SM90_TMA_LOADENS4_14ComposedLayoutINS4_7SwizzleILi2ELi4ELi3EEENS4_18smem_ptr_flag_bitsILi16EEENSV_INS5_IJNSA_ILi8EEESI_EEENS5_IJSI_SC_EEEEEEEvNS4_8identityENS4_23SM90_TMA_LOAD_MULTICASTES1C_vS1D_EENS_8epilogue10collective6detail29Sm90TmaWarpSpecializedAdapterINS1H_15DefaultEpilogueISK_SL_SL_NS1G_6thread17LinearCombinationISK_Li1EffLNS1L_9ScaleType4KindE0ELNS_15FloatRoundStyleE2ESK_EENS1_15EpilogueDefaultEEEEEvvEEEEvNT_6ParamsE,"a",@progbits
	.sectionflags	@""
	.align	4
.nv.constant0._ZN7cutlass13device_kernelINS_4gemm6kernel13GemmUniversalIN4cute5tupleIJiiiiEEENS1_10collective13CollectiveMmaINS1_34MainloopSm90TmaGmmaWarpSpecializedILi5ENS5_IJNS4_1CILi2EEENSA_ILi1EEESC_EEENS1_35KernelTmaWarpSpecializedCooperativeEEENS5_IJNSA_ILi128EEENSA_ILi256EEENSA_ILi32EEEEEENS_6half_tENS5_IJlSC_lEEESK_SL_NS4_8TiledMMAINS4_8MMA_AtomIJNS4_4SM904GMMA26MMA_64x256x16_F32F16F16_SSILNSP_5MajorE0ELSR_0ELNSP_7ScaleInE1ELSS_1EEEEEENS4_6LayoutISD_NS5_IJSC_NSA_ILi0EEESW_EEEEENS5_IJNS4_10UnderscoreESZ_SZ_EEEEENS4_13SM90_TMA_LOADENS4_14ComposedLayoutINS4_7SwizzleILi2ELi4ELi3EEENS4_18smem_ptr_flag_bitsILi16EEENSV_INS5_IJNSA_ILi8EEESI_EEENS5_IJSI_SC_EEEEEEEvNS4_8identityENS4_23SM90_TMA_LOAD_MULTICASTES1C_vS1D_EENS_8epilogue10collective6detail29Sm90TmaWarpSpecializedAdapterINS1H_15DefaultEpilogueISK_SL_SL_NS1G_6thread17LinearCombinationISK_Li1EffLNS1L_9ScaleType4KindE0ELNS_15FloatRoundStyleE2ESK_EENS1_15EpilogueDefaultEEEEEvvEEEEvNT_6ParamsE:
	.zero		1664


//--------------------- SYMBOLS --------------------------

	.type		.nv.reservedSmem.offset0,@object
	.size		.nv.reservedSmem.offset0,0x4
	.type		__assertfail,@function
